# CuTe-DSL kernel — source=cudnn_frontend_dsl family=gemm_amax
# config = {"ab_dtype": "Float8E4M3FN", "sf_vec": 32, "d_dtype": "Float8E4M3FN", "mma_mn": [256, 256], "cluster_mn": [2, 1]}


// ===== COMPILED SASS (sm_100a) =====

	.target	sm_100a

	.elftype	@"ET_EXEC"


//--------------------- .note.nv.tkinfo           --------------------------
	.section	.note.nv.tkinfo,"",@"SHT_NOTE"
	.sectionflags	@"SHF_NOTE_NV_TKINFO"
	.tkinfo
        /*0018*/ 	.word	0x00000081
        /*0030*/ 	.string	""
        /*0030*/ 	.string	"ptxas"
        /*0030*/ 	.string	"Cuda compilation tools, release 12.9, V12.9.83"
        /*0030*/ 	.string	"Build system must define TOOLS_VERSION_EXTENDED"
        /*0030*/ 	.string	"-O 3 -arch sm_100a "



//--------------------- .note.nv.cuver            --------------------------
	.section	.note.nv.cuver,"",@"SHT_NOTE"
	.sectionflags	@"SHF_NOTE_NV_CUVER"
        /*0018*/ 	.short	0x0001
        /*001a*/ 	.short	0x0064
        /*001c*/ 	.short	0x0001
        /*001e*/ 	.short	0x0000
        /*0020*/ 	.short	0x0001
        /*0022*/ 	.short	0x0000


//--------------------- .nv.info                  --------------------------
	.section	.nv.info,"",@"SHT_CUDA_INFO"
	.align	4


	//----- nvinfo : EIATTR_REGCOUNT
	.align		4
        /*0000*/ 	.byte	0x04, 0x2f
        /*0002*/ 	.short	(.L_6 - .L_5)
	.align		4
.L_5:
        /*0004*/ 	.word	index@(kernel_cutlass_kernel_cudnngemm_amaxdense_blockscaled_gemm_persistent_amaxSm100BlockScaledPersistentDenseGemmKernel_object_at__TiledMMA_ThrLayoutVMNK21111000_PermutationMNK____MMAAtom_Thr_0)
        /*0008*/ 	.word	0x00000031


	//----- nvinfo : EIATTR_FRAME_SIZE
	.align		4
.L_6:
        /*000c*/ 	.byte	0x04, 0x11
        /*000e*/ 	.short	(.L_8 - .L_7)
	.align		4
.L_7:
        /*0010*/ 	.word	index@($__internal_2_$__cuda_sm10x_tcgen05_guardrail_trap_unallocated_columns_being_dealloced)
        /*0014*/ 	.word	0x00000000


	//----- nvinfo : EIATTR_FRAME_SIZE
	.align		4
.L_8:
        /*0018*/ 	.byte	0x04, 0x11
        /*001a*/ 	.short	(.L_10 - .L_9)
	.align		4
.L_9:
        /*001c*/ 	.word	index@($__internal_1_$__cuda_sm10x_tcgen05_guardrail_trap_phase_invalid_during_alloc)
        /*0020*/ 	.word	0x00000000


	//----- nvinfo : EIATTR_FRAME_SIZE
	.align		4
.L_10:
        /*0024*/ 	.byte	0x04, 0x11
        /*0026*/ 	.short	(.L_12 - .L_11)
	.align		4
.L_11:
        /*0028*/ 	.word	index@($__internal_0_$__cuda_sm10x_tcgen05_guardrail_trap_col_being_dealloced_not_returned_by_alloc)
        /*002c*/ 	.word	0x00000000


	//----- nvinfo : EIATTR_FRAME_SIZE
	.align		4
.L_12:
        /*0030*/ 	.byte	0x04, 0x11
        /*0032*/ 	.short	(.L_14 - .L_13)
	.align		4
.L_13:
        /*0034*/ 	.word	index@(kernel_cutlass_kernel_cudnngemm_amaxdense_blockscaled_gemm_persistent_amaxSm100BlockScaledPersistentDenseGemmKernel_object_at__TiledMMA_ThrLayoutVMNK21111000_PermutationMNK____MMAAtom_Thr_0)
        /*0038*/ 	.word	0x00000000


	//----- nvinfo : EIATTR_MIN_STACK_SIZE
	.align		4
.L_14:
        /*003c*/ 	.byte	0x04, 0x12
        /*003e*/ 	.short	(.L_16 - .L_15)
	.align		4
.L_15:
        /*0040*/ 	.word	index@(kernel_cutlass_kernel_cudnngemm_amaxdense_blockscaled_gemm_persistent_amaxSm100BlockScaledPersistentDenseGemmKernel_object_at__TiledMMA_ThrLayoutVMNK21111000_PermutationMNK____MMAAtom_Thr_0)
        /*0044*/ 	.word	0x00000000
.L_16:


//--------------------- .nv.info.kernel_cutlass_kernel_cudnngemm_amaxdense_blockscaled_gemm_persistent_amaxSm100BlockScaledPersistentDenseGemmKernel_object_at__TiledMMA_ThrLayoutVMNK21111000_PermutationMNK____MMAAtom_Thr_0 --------------------------
	.section	.nv.info.kernel_cutlass_kernel_cudnngemm_amaxdense_blockscaled_gemm_persistent_amaxSm100BlockScaledPersistentDenseGemmKernel_object_at__TiledMMA_ThrLayoutVMNK21111000_PermutationMNK____MMAAtom_Thr_0,"",@"SHT_CUDA_INFO"
	.sectionflags	@""
	.align	4


	//----- nvinfo : EIATTR_CUDA_API_VERSION
	.align		4
        /*0000*/ 	.byte	0x04, 0x37
        /*0002*/ 	.short	(.L_18 - .L_17)
.L_17:
        /*0004*/ 	.word	0x00000081


	//----- nvinfo : EIATTR_KPARAM_INFO
	.align		4
.L_18:
        /*0008*/ 	.byte	0x04, 0x17
        /*000a*/ 	.short	(.L_20 - .L_19)
.L_19:
        /*000c*/ 	.word	0x00000000
        /*0010*/ 	.short	0x000a
        /*0012*/ 	.short	0x02e0
        /*0014*/ 	.byte	0x00, 0xf0, 0x31, 0x00


	//----- nvinfo : EIATTR_KPARAM_INFO
	.align		4
.L_20:
        /*0018*/ 	.byte	0x04, 0x17
        /*001a*/ 	.short	(.L_22 - .L_21)
.L_21:
        /*001c*/ 	.word	0x00000000
        /*0020*/ 	.short	0x0009
        /*0022*/ 	.short	0x02d4
        /*0024*/ 	.byte	0x00, 0xf0, 0x31, 0x00


	//----- nvinfo : EIATTR_KPARAM_INFO
	.align		4
.L_22:
        /*0028*/ 	.byte	0x04, 0x17
        /*002a*/ 	.short	(.L_24 - .L_23)
.L_23:
        /*002c*/ 	.word	0x00000000
        /*0030*/ 	.short	0x0008
        /*0032*/ 	.short	0x02c8
        /*0034*/ 	.byte	0x00, 0xf0, 0x31, 0x00


	//----- nvinfo : EIATTR_KPARAM_INFO
	.align		4
.L_24:
        /*0038*/ 	.byte	0x04, 0x17
        /*003a*/ 	.short	(.L_26 - .L_25)
.L_25:
        /*003c*/ 	.word	0x00000000
        /*0040*/ 	.short	0x0007
        /*0042*/ 	.short	0x02c0
        /*0044*/ 	.byte	0x00, 0xf0, 0x21, 0x00


	//----- nvinfo : EIATTR_KPARAM_INFO
	.align		4
.L_26:
        /*0048*/ 	.byte	0x04, 0x17
        /*004a*/ 	.short	(.L_28 - .L_27)
.L_27:
        /*004c*/ 	.word	0x00000000
        /*0050*/ 	.short	0x0006
        /*0052*/ 	.short	0x0240
        /*0054*/ 	.byte	0x00, 0xf0, 0x01, 0x02


	//----- nvinfo : EIATTR_KPARAM_INFO
	.align		4
.L_28:
        /*0058*/ 	.byte	0x04, 0x17
        /*005a*/ 	.short	(.L_30 - .L_29)
.L_29:
        /*005c*/ 	.word	0x00000000
        /*0060*/ 	.short	0x0005
        /*0062*/ 	.short	0x01c0
        /*0064*/ 	.byte	0x00, 0xf0, 0x01, 0x02


	//----- nvinfo : EIATTR_KPARAM_INFO
	.align		4
.L_30:
        /*0068*/ 	.byte	0x04, 0x17
        /*006a*/ 	.short	(.L_32 - .L_31)
.L_31:
        /*006c*/ 	.word	0x00000000
        /*0070*/ 	.short	0x0004
        /*0072*/ 	.short	0x0140
        /*0074*/ 	.byte	0x00, 0xf0, 0x01, 0x02


	//----- nvinfo : EIATTR_KPARAM_INFO
	.align		4
.L_32:
        /*0078*/ 	.byte	0x04, 0x17
        /*007a*/ 	.short	(.L_34 - .L_33)
.L_33:
        /*007c*/ 	.word	0x00000000
        /*0080*/ 	.short	0x0003
        /*0082*/ 	.short	0x00c0
        /*0084*/ 	.byte	0x00, 0xf0, 0x01, 0x02


	//----- nvinfo : EIATTR_KPARAM_INFO
	.align		4
.L_34:
        /*0088*/ 	.byte	0x04, 0x17
        /*008a*/ 	.short	(.L_36 - .L_35)
.L_35:
        /*008c*/ 	.word	0x00000000
        /*0090*/ 	.short	0x0002
        /*0092*/ 	.short	0x0040
        /*0094*/ 	.byte	0x00, 0xf0, 0x01, 0x02


	//----- nvinfo : EIATTR_KPARAM_INFO
	.align		4
.L_36:
        /*0098*/ 	.byte	0x04, 0x17
        /*009a*/ 	.short	(.L_38 - .L_37)
.L_37:
        /*009c*/ 	.word	0x00000000
        /*00a0*/ 	.short	0x0001
        /*00a2*/ 	.short	0x000c
        /*00a4*/ 	.byte	0x00, 0xf0, 0x31, 0x00


	//----- nvinfo : EIATTR_KPARAM_INFO
	.align		4
.L_38:
        /*00a8*/ 	.byte	0x04, 0x17
        /*00aa*/ 	.short	(.L_40 - .L_39)
.L_39:
        /*00ac*/ 	.word	0x00000000
        /*00b0*/ 	.short	0x0000
        /*00b2*/ 	.short	0x0000
        /*00b4*/ 	.byte	0x00, 0xf0, 0x31, 0x00


	//----- nvinfo : EIATTR_AT_ENTRY_FRAGMENTS
	.align		4
.L_40:
        /*00b8*/ 	.byte	0x04, 0x4f
        /*00ba*/ 	.short	(.L_42 - .L_41)


	//   ....[0]....
.L_41:
        /*00bc*/ 	.word	0x00000004


	//   ....[1]....
        /*00c0*/ 	.word	0x00000005


	//----- nvinfo : EIATTR_RESERVED_SMEM_USED
	.align		4
.L_42:
        /*00c4*/ 	.byte	0x01, 0x41
	.zero		2


	//----- nvinfo : EIATTR_SPARSE_MMA_MASK
	.align		4
        /*00c8*/ 	.byte	0x03, 0x50
        /*00ca*/ 	.short	0x0000


	//----- nvinfo : EIATTR_TCGEN05_2CTA_USED
	.align		4
        /*00cc*/ 	.byte	0x01, 0x52
	.zero		2


	//----- nvinfo : EIATTR_MAXREG_COUNT
	.align		4
        /*00d0*/ 	.byte	0x03, 0x1b
        /*00d2*/ 	.short	0x00ff


	//----- nvinfo : EIATTR_NUM_BARRIERS
	.align		4
        /*00d4*/ 	.byte	0x02, 0x4c
        /*00d6*/ 	.byte	0x04
	.zero		1


	//----- nvinfo : EIATTR_INT_WARP_WIDE_INSTR_OFFSETS
	.align		4
        /*00d8*/ 	.byte	0x04, 0x31
        /*00da*/ 	.short	(.L_44 - .L_43)


	//   ....[0]....
.L_43:
        /*00dc*/ 	.word	0x00003460


	//   ....[1]....
        /*00e0*/ 	.word	0x00003490


	//----- nvinfo : EIATTR_COOP_GROUP_MASK_REGIDS
	.align		4
.L_44:
        /*00e4*/ 	.byte	0x04, 0x29
        /*00e6*/ 	.short	(.L_46 - .L_45)


	//   ....[0]....
.L_45:
        /*00e8*/ 	.word	0xffffffff


	//   ....[1]....
        /*00ec*/ 	.word	0xffffffff


	//   ....[2]....
        /*00f0*/ 	.word	0xffffffff


	//   ....[3]....
        /*00f4*/ 	.word	0xffffffff


	//   ....[4]....
        /*00f8*/ 	.word	0xffffffff


	//   ....[5]....
        /*00fc*/ 	.word	0xffffffff


	//   ....[6]....
        /*0100*/ 	.word	0xffffffff


	//   ....[7]....
        /*0104*/ 	.word	0xffffffff


	//----- nvinfo : EIATTR_COOP_GROUP_INSTR_OFFSETS
	.align		4
.L_46:
        /*0108*/ 	.byte	0x04, 0x28
        /*010a*/ 	.short	(.L_48 - .L_47)


	//   ....[0]....
.L_47:
        /*010c*/ 	.word	0x000003e0


	//   ....[1]....
        /*0110*/ 	.word	0x00000550


	//   ....[2]....
        /*0114*/ 	.word	0x000006a0


	//   ....[3]....
        /*0118*/ 	.word	0x00001db0


	//   ....[4]....
        /*011c*/ 	.word	0x000023c0


	//   ....[5]....
        /*0120*/ 	.word	0x00002f00


	//   ....[6]....
        /*0124*/ 	.word	0x000032e0


	//   ....[7]....
        /*0128*/ 	.word	0x00003540


	//----- nvinfo : EIATTR_VRC_CTA_INIT_COUNT
	.align		4
.L_48:
        /*012c*/ 	.byte	0x02, 0x4a
        /*012e*/ 	.byte	0x80
	.zero		1


	//----- nvinfo : EIATTR_MBARRIER_INSTR_OFFSETS
	.align		4
        /*0130*/ 	.byte	0x04, 0x39
        /*0132*/ 	.short	(.L_50 - .L_49)


	//   ....[0]....
.L_49:
        /*0134*/ 	.word	0x000002d0
        /*0138*/ 	.word	0x000000ff
        /*013c*/ 	.word	0x00000000
        /*0140*/ 	.short	0x0100
        /*0142*/ 	.byte	0x05
	.zero		1


	//   ....[1]....
        /*0144*/ 	.word	0x000002e0
        /*0148*/ 	.word	0x000000ff
        /*014c*/ 	.word	0x00000008
        /*0150*/ 	.short	0x0100
        /*0152*/ 	.byte	0x05
	.zero		1


	//   ....[2]....
        /*0154*/ 	.word	0x000002f0
        /*0158*/ 	.word	0x000000ff
        /*015c*/ 	.word	0x00000010
        /*0160*/ 	.short	0x0100
        /*0162*/ 	.byte	0x05
	.zero		1


	//   ....[3]....
        /*0164*/ 	.word	0x00000300
        /*0168*/ 	.word	0x000000ff
        /*016c*/ 	.word	0x00000018
        /*0170*/ 	.short	0x0100
        /*0172*/ 	.byte	0x05
	.zero		1


	//   ....[4]....
        /*0174*/ 	.word	0x00000310
        /*0178*/ 	.word	0x000000ff
        /*017c*/ 	.word	0x00000020
        /*0180*/ 	.short	0x0100
        /*0182*/ 	.byte	0x05
	.zero		1


	//   ....[5]....
        /*0184*/ 	.word	0x00000320
        /*0188*/ 	.word	0x000000ff
        /*018c*/ 	.word	0x00000028
        /*0190*/ 	.short	0x0100
        /*0192*/ 	.byte	0x05
	.zero		1


	//   ....[6]....
        /*0194*/ 	.word	0x00000330
        /*0198*/ 	.word	0x000000ff
        /*019c*/ 	.word	0x00000030
        /*01a0*/ 	.short	0x0100
        /*01a2*/ 	.byte	0x05
	.zero		1


	//   ....[7]....
        /*01a4*/ 	.word	0x00000340
        /*01a8*/ 	.word	0x000000ff
        /*01ac*/ 	.word	0x00000038
        /*01b0*/ 	.short	0x0100
        /*01b2*/ 	.byte	0x05
	.zero		1


	//   ....[8]....
        /*01b4*/ 	.word	0x00000350
        /*01b8*/ 	.word	0x000000ff
        /*01bc*/ 	.word	0x00000040
        /*01c0*/ 	.short	0x0100
        /*01c2*/ 	.byte	0x05
	.zero		1


	//   ....[9]....
        /*01c4*/ 	.word	0x00000360
        /*01c8*/ 	.word	0x000000ff
        /*01cc*/ 	.word	0x00000048
        /*01d0*/ 	.short	0x0100
        /*01d2*/ 	.byte	0x05
	.zero		1


	//   ....[10]....
        /*01d4*/ 	.word	0x00000370
        /*01d8*/ 	.word	0x000000ff
        /*01dc*/ 	.word	0x00000050
        /*01e0*/ 	.short	0x0100
        /*01e2*/ 	.byte	0x05
	.zero		1


	//   ....[11]....
        /*01e4*/ 	.word	0x00000380
        /*01e8*/ 	.word	0x000000ff
        /*01ec*/ 	.word	0x00000058
        /*01f0*/ 	.short	0x0100
        /*01f2*/ 	.byte	0x05
	.zero		1


	//   ....[12]....
        /*01f4*/ 	.word	0x000004f0
        /*01f8*/ 	.word	0x000000ff
        /*01fc*/ 	.word	0x00000060
        /*0200*/ 	.short	0x0100
        /*0202*/ 	.byte	0x06
	.zero		1


	//   ....[13]....
        /*0204*/ 	.word	0x00000500
        /*0208*/ 	.word	0x000000ff
        /*020c*/ 	.word	0x00000068
        /*0210*/ 	.short	0x0100
        /*0212*/ 	.byte	0x06
	.zero		1


	//   ....[14]....
        /*0214*/ 	.word	0x00000640
        /*0218*/ 	.word	0x000000ff
        /*021c*/ 	.word	0x00000070
        /*0220*/ 	.short	0x0100
        /*0222*/ 	.byte	0x05
	.zero		1


	//   ....[15]....
        /*0224*/ 	.word	0x00000ab0
        /*0228*/ 	.word	0x000000ff
        /*022c*/ 	.word	0x00000030
        /*0230*/ 	.short	0x010a
        /*0232*/ 	.byte	0x06
	.zero		1


	//   ....[16]....
        /*0234*/ 	.word	0x00000c60
        /*0238*/ 	.word	0x000000ff
        /*023c*/ 	.word	0x00000030
        /*0240*/ 	.short	0x010a
        /*0242*/ 	.byte	0x19
	.zero		1


	//   ....[17]....
        /*0244*/ 	.word	0x00000ee0
        /*0248*/ 	.word	0x000000ff
        /*024c*/ 	.word	0x00000030
        /*0250*/ 	.short	0x010a
        /*0252*/ 	.byte	0x22
	.zero		1


	//   ....[18]....
        /*0254*/ 	.word	0x00001280
        /*0258*/ 	.word	0x000000ff
        /*025c*/ 	.word	0x00000030
        /*0260*/ 	.short	0x010a
        /*0262*/ 	.byte	0x04
	.zero		1


	//   ....[19]....
        /*0264*/ 	.word	0x00001870
        /*0268*/ 	.word	0x000000ff
        /*026c*/ 	.word	0x00000000
        /*0270*/ 	.short	0x010a
        /*0272*/ 	.byte	0x18
	.zero		1


	//   ....[20]....
        /*0274*/ 	.word	0x00001880
        /*0278*/ 	.word	0x000000ff
        /*027c*/ 	.word	0x00000068
        /*0280*/ 	.short	0x010a
        /*0282*/ 	.byte	0x0c
	.zero		1


	//   ....[21]....
        /*0284*/ 	.word	0x00001a70
        /*0288*/ 	.word	0x000000ff
        /*028c*/ 	.word	0x00000000
        /*0290*/ 	.short	0x010a
        /*0292*/ 	.byte	0x10
	.zero		1


	//   ....[22]....
        /*0294*/ 	.word	0x00001c50
        /*0298*/ 	.word	0x000000ff
        /*029c*/ 	.word	0x00000000
        /*02a0*/ 	.short	0x010a
        /*02a2*/ 	.byte	0x18
	.zero		1


	//   ....[23]....
        /*02a4*/ 	.word	0x00001d40
        /*02a8*/ 	.word	0x00000007
        /*02ac*/ 	.word	0x00000068
        /*02b0*/ 	.short	0x010a
        /*02b2*/ 	.byte	0xff
	.zero		1


	//   ....[24]....
        /*02b4*/ 	.word	0x00002030
        /*02b8*/ 	.word	0x00000000
        /*02bc*/ 	.word	0x00000000
        /*02c0*/ 	.short	0x010a
        /*02c2*/ 	.byte	0xff
	.zero		1


	//   ....[25]....
        /*02c4*/ 	.word	0x00002050
        /*02c8*/ 	.word	0x00000000
        /*02cc*/ 	.word	0x00000000
        /*02d0*/ 	.short	0x010a
        /*02d2*/ 	.byte	0xff
	.zero		1


	//   ....[26]....
        /*02d4*/ 	.word	0x00002230
        /*02d8*/ 	.word	0x00000008
        /*02dc*/ 	.word	0x00000000
        /*02e0*/ 	.short	0x010a
        /*02e2*/ 	.byte	0xff
	.zero		1


	//   ....[27]....
        /*02e4*/ 	.word	0x00002250
        /*02e8*/ 	.word	0x00000008
        /*02ec*/ 	.word	0x00000000
        /*02f0*/ 	.short	0x010a
        /*02f2*/ 	.byte	0xff
	.zero		1


	//   ....[28]....
        /*02f4*/ 	.word	0x00002340
        /*02f8*/ 	.word	0x00000008
        /*02fc*/ 	.word	0x00000000
        /*0300*/ 	.short	0x0101
        /*0302*/ 	.byte	0xff
	.zero		1


	//   ....[29]....
        /*0304*/ 	.word	0x000028e0
        /*0308*/ 	.word	0x00000004
        /*030c*/ 	.word	0x00000060
        /*0310*/ 	.short	0x010a
        /*0312*/ 	.byte	0xff
	.zero		1


	//   ....[30]....
        /*0314*/ 	.word	0x000030a0
        /*0318*/ 	.word	0x00000002
        /*031c*/ 	.word	0x00000000
        /*0320*/ 	.short	0x0101
        /*0322*/ 	.byte	0xff
	.zero		1


	//   ....[31]....
        /*0324*/ 	.word	0x000032b0
        /*0328*/ 	.word	0x00000005
        /*032c*/ 	.word	0x00000000
        /*0330*/ 	.short	0x0101
        /*0332*/ 	.byte	0xff
	.zero		1


	//   ....[32]....
        /*0334*/ 	.word	0x000032c0
        /*0338*/ 	.word	0x00000002
        /*033c*/ 	.word	0x00000070
        /*0340*/ 	.short	0x010a
        /*0342*/ 	.byte	0xff
	.zero		1


	//   ....[33]....
        /*0344*/ 	.word	0x000035a0
        /*0348*/ 	.word	0x00000000
        /*034c*/ 	.word	0x00000030
        /*0350*/ 	.short	0x010a
        /*0352*/ 	.byte	0xff
	.zero		1


	//   ....[34]....
        /*0354*/ 	.word	0x00003620
        /*0358*/ 	.word	0x00000000
        /*035c*/ 	.word	0x00000030
        /*0360*/ 	.short	0x010a
        /*0362*/ 	.byte	0xff
	.zero		1


	//   ....[35]....
        /*0364*/ 	.word	0x000036a0
        /*0368*/ 	.word	0x00000000
        /*036c*/ 	.word	0x00000068
        /*0370*/ 	.short	0x010a
        /*0372*/ 	.byte	0xff
	.zero		1


	//   ....[36]....
        /*0374*/ 	.word	0x00003720
        /*0378*/ 	.word	0x00000000
        /*037c*/ 	.word	0x00000000
        /*0380*/ 	.short	0x010a
        /*0382*/ 	.byte	0xff
	.zero		1


	//   ....[37]....
        /*0384*/ 	.word	0x00003780
        /*0388*/ 	.word	0x00000007
        /*038c*/ 	.word	0x00000068
        /*0390*/ 	.short	0x010a
        /*0392*/ 	.byte	0xff
	.zero		1


	//   ....[38]....
        /*0394*/ 	.word	0x000037e0
        /*0398*/ 	.word	0x00000000
        /*039c*/ 	.word	0x00000000
        /*03a0*/ 	.short	0x010a
        /*03a2*/ 	.byte	0xff
	.zero		1


	//   ....[39]....
        /*03a4*/ 	.word	0x00003840
        /*03a8*/ 	.word	0x00000008
        /*03ac*/ 	.word	0x00000000
        /*03b0*/ 	.short	0x010a
        /*03b2*/ 	.byte	0xff
	.zero		1


	//   ....[40]....
        /*03b4*/ 	.word	0x000038b0
        /*03b8*/ 	.word	0x00000004
        /*03bc*/ 	.word	0x00000060
        /*03c0*/ 	.short	0x010a
        /*03c2*/ 	.byte	0xff
	.zero		1


	//   ....[41]....
        /*03c4*/ 	.word	0x00003900
        /*03c8*/ 	.word	0x00000002
        /*03cc*/ 	.word	0x00000070
        /*03d0*/ 	.short	0x010a
        /*03d2*/ 	.byte	0xff
	.zero		1


	//----- nvinfo : EIATTR_NUM_MBARRIERS
	.align		4
.L_50:
        /*03d4*/ 	.byte	0x03, 0x38
        /*03d6*/ 	.short	0x000f


	//----- nvinfo : EIATTR_EXIT_INSTR_OFFSETS
	.align		4
        /*03d8*/ 	.byte	0x04, 0x1c
        /*03da*/ 	.short	(.L_52 - .L_51)


	//   ....[0]....
.L_51:
        /*03dc*/ 	.word	0x00001d70


	//   ....[1]....
        /*03e0*/ 	.word	0x00003560


	//----- nvinfo : EIATTR_REQNTID
	.align		4
.L_52:
        /*03e4*/ 	.byte	0x04, 0x10
        /*03e6*/ 	.short	(.L_54 - .L_53)
.L_53:
        /*03e8*/ 	.word	0x000000c0
        /*03ec*/ 	.word	0x00000001
        /*03f0*/ 	.word	0x00000001


	//----- nvinfo : EIATTR_CRS_STACK_SIZE
	.align		4
.L_54:
        /*03f4*/ 	.byte	0x04, 0x1e
        /*03f6*/ 	.short	(.L_56 - .L_55)
.L_55:
        /*03f8*/ 	.word	0x00000000


	//----- nvinfo : EIATTR_CBANK_PARAM_SIZE
	.align		4
.L_56:
        /*03fc*/ 	.byte	0x03, 0x19
        /*03fe*/ 	.short	0x02ec


	//----- nvinfo : EIATTR_PARAM_CBANK
	.align		4
        /*0400*/ 	.byte	0x04, 0x0a
        /*0402*/ 	.short	(.L_58 - .L_57)
	.align		4
.L_57:
        /*0404*/ 	.word	index@(.nv.constant0.kernel_cutlass_kernel_cudnngemm_amaxdense_blockscaled_gemm_persistent_amaxSm100BlockScaledPersistentDenseGemmKernel_object_at__TiledMMA_ThrLayoutVMNK21111000_PermutationMNK____MMAAtom_Thr_0)
        /*0408*/ 	.short	0x0380
        /*040a*/ 	.short	0x02ec


	//----- nvinfo : EIATTR_SW_WAR
	.align		4
.L_58:
        /*040c*/ 	.byte	0x04, 0x36
        /*040e*/ 	.short	(.L_60 - .L_59)
.L_59:
        /*0410*/ 	.word	0x00000008
.L_60:


//--------------------- .nv.compat                --------------------------
	.section	.nv.compat,"",@"SHT_CUDA_COMPAT_INFO"
	.align	4
        /*0000*/ 	.byte	0x02, 0x02, 0x02, 0x00, 0x02, 0x05, 0x05, 0x00, 0x02, 0x03, 0x01, 0x00, 0x02, 0x06, 0x01, 0x00


//--------------------- .nv.callgraph             --------------------------
	.section	.nv.callgraph,"",@"SHT_CUDA_CALLGRAPH"
	.align	4
	.sectionentsize	8
	.align		4
        /*0000*/ 	.word	0x00000000
	.align		4
        /*0004*/ 	.word	0xffffffff
	.align		4
        /*0008*/ 	.word	0x00000000
	.align		4
        /*000c*/ 	.word	0xfffffffe
	.align		4
        /*0010*/ 	.word	0x00000000
	.align		4
        /*0014*/ 	.word	0xfffffffd
	.align		4
        /*0018*/ 	.word	0x00000000
	.align		4
        /*001c*/ 	.word	0xfffffffc


//--------------------- .text.kernel_cutlass_kernel_cudnngemm_amaxdense_blockscaled_gemm_persistent_amaxSm100BlockScaledPersistentDenseGemmKernel_object_at__TiledMMA_ThrLayoutVMNK21111000_PermutationMNK____MMAAtom_Thr_0 --------------------------
	.section	.text.kernel_cutlass_kernel_cudnngemm_amaxdense_blockscaled_gemm_persistent_amaxSm100BlockScaledPersistentDenseGemmKernel_object_at__TiledMMA_ThrLayoutVMNK21111000_PermutationMNK____MMAAtom_Thr_0,"ax",@progbits
	.align	128
        .global         kernel_cutlass_kernel_cudnngemm_amaxdense_blockscaled_gemm_persistent_amaxSm100BlockScaledPersistentDenseGemmKernel_object_at__TiledMMA_ThrLayoutVMNK21111000_PermutationMNK____MMAAtom_Thr_0
        .type           kernel_cutlass_kernel_cudnngemm_amaxdense_blockscaled_gemm_persistent_amaxSm100BlockScaledPersistentDenseGemmKernel_object_at__TiledMMA_ThrLayoutVMNK21111000_PermutationMNK____MMAAtom_Thr_0,@function
        .size           kernel_cutlass_kernel_cudnngemm_amaxdense_blockscaled_gemm_persistent_amaxSm100BlockScaledPersistentDenseGemmKernel_object_at__TiledMMA_ThrLayoutVMNK21111000_PermutationMNK____MMAAtom_Thr_0,(.L_x_70 - kernel_cutlass_kernel_cudnngemm_amaxdense_blockscaled_gemm_persistent_amaxSm100BlockScaledPersistentDenseGemmKernel_object_at__TiledMMA_ThrLayoutVMNK21111000_PermutationMNK____MMAAtom_Thr_0)
        .other          kernel_cutlass_kernel_cudnngemm_amaxdense_blockscaled_gemm_persistent_amaxSm100BlockScaledPersistentDenseGemmKernel_object_at__TiledMMA_ThrLayoutVMNK21111000_PermutationMNK____MMAAtom_Thr_0,@"STO_CUDA_ENTRY STV_DEFAULT"
kernel_cutlass_kernel_cudnngemm_amaxdense_blockscaled_gemm_persistent_amaxSm100BlockScaledPersistentDenseGemmKernel_object_at__TiledMMA_ThrLayoutVMNK21111000_PermutationMNK____MMAAtom_Thr_0:
.text.kernel_cutlass_kernel_cudnngemm_amaxdense_blockscaled_gemm_persistent_amaxSm100BlockScaledPersistentDenseGemmKernel_object_at__TiledMMA_ThrLayoutVMNK21111000_PermutationMNK____MMAAtom_Thr_0:
[----:B------:R-:W1:Y:S01]  /*0000*/  LDC R1, c[0x0][0x37c] ;  /* 0x0000df00ff017b82 */ /* 0x000e620000000800 */
[----:B------:R-:W2:Y:S07]  /*0010*/  S2R R4, SR_TID.X ;  /* 0x0000000000047919 */ /* 0x000eae0000002100 */
[----:B------:R-:W3:Y:S01]  /*0020*/  S2UR UR12, SR_CgaCtaId ;  /* 0x00000000000c79c3 */ /* 0x000ee20000008800 */
[----:B------:R-:W4:Y:S01]  /*0030*/  LDCU.U8 UR7, c[0x0][0x382] ;  /* 0x00007040ff0777ac */ /* 0x000f220008000000 */
[----:B------:R-:W5:Y:S06]  /*0040*/  LDCU.U8 UR6, c[0x0][0x381] ;  /* 0x00007020ff0677ac */ /* 0x000f6c0008000000 */
[----:B------:R-:W2:Y:S01]  /*0050*/  S2UR UR31, SR_CTAID.X ;  /* 0x00000000001f79c3 */ /* 0x000ea20000002500 */
[----:B------:R-:W2:Y:S01]  /*0060*/  LDCU UR5, c[0x0][0x36c] ;  /* 0x00006d80ff0577ac */ /* 0x000ea20008000800 */
[----:B----4-:R-:W-:-:S02]  /*0070*/  ULOP3.LUT UR7, UR7, 0x1, URZ, 0xc0, !UPT ;  /* 0x0000000107077892 */ /* 0x010fc4000f8ec0ff */
[----:B-----5:R-:W-:Y:S02]  /*0080*/  ULOP3.LUT UR6, UR6, 0x1, URZ, 0xc0, !UPT ;  /* 0x0000000106067892 */ /* 0x020fe4000f8ec0ff */
[----:B---3--:R-:W-:Y:S02]  /*0090*/  ULEA.HI UR30, UR12, UR12, URZ, 0x1 ;  /* 0x0000000c0c1e7291 */ /* 0x008fe4000f8f08ff */
[----:B--2---:R-:W-:Y:S02]  /*00a0*/  UISETP.EQ.U32.AND UP3, UPT, UR5, 0x1, UPT ;  /* 0x000000010500788c */ /* 0x004fe4000bf62070 */
[----:B------:R-:W-:Y:S01]  /*00b0*/  UISETP.NE.U32.AND UP6, UPT, UR7, 0x1, UPT ;  /* 0x000000010700788c */ /* 0x000fe2000bfc5070 */
[----:B------:R-:W-:Y:S01]  /*00c0*/  SHF.R.U32.HI R5, RZ, 0x5, R4 ;  /* 0x00000005ff057819 */ /* 0x000fe20000011604 */
[----:B------:R-:W-:Y:S02]  /*00d0*/  ULOP3.LUT UR31, UR31, 0x1, URZ, 0xc0, !UPT ;  /* 0x000000011f1f7892 */ /* 0x000fe4000f8ec0ff */
[----:B------:R-:W-:Y:S01]  /*00e0*/  UISETP.NE.U32.AND UP5, UPT, UR6, 0x1, UPT ;  /* 0x000000010600788c */ /* 0x000fe2000bfa5070 */
[C---:B------:R-:W-:Y:S01]  /*00f0*/  R2UR UR4, R5.reuse ;  /* 0x00000000050472ca */ /* 0x040fe200000e0000 */
[----:B------:R-:W-:Y:S01]  /*0100*/  ULOP3.LUT UR29, UR30, 0xfffffffe, URZ, 0xc0, !UPT ;  /* 0xfffffffe1e1d7892 */ /* 0x000fe2000f8ec0ff */
[----:B------:R-:W-:-:S11]  /*0110*/  ISETP.NE.AND P0, PT, R5, 0x5, PT ;  /* 0x000000050500780c */ /* 0x000fd60003f05270 */
[----:B------:R-:W-:Y:S02]  /*0120*/  UISETP.NE.AND UP4, UPT, UR4, URZ, UPT ;  /* 0x000000ff0400728c */ /* 0x000fe4000bf85270 */
[----:B-1----:R-:W-:Y:S09]  /*0130*/  @P0 BRA `(.L_x_0) ;  /* 0x0000000000440947 */ /* 0x002ff20003800000 */
[----:B------:R-:W1:Y:S02]  /*0140*/  LDCU.64 UR4, c[0x0][0x348] ;  /* 0x00006900ff0477ac */ /* 0x000e640008000a00 */
[----:B-1----:R-:W-:Y:S02]  /*0150*/  UIADD3 UR14, UP1, UPT, UR4, 0x40, URZ ;  /* 0x00000040040e7890 */ /* 0x002fe4000ff3e0ff */
[----:B------:R-:W-:Y:S02]  /*0160*/  UIADD3 UR10, UP0, UPT, UR4, 0xc0, URZ ;  /* 0x000000c0040a7890 */ /* 0x000fe4000ff1e0ff */
[----:B------:R-:W-:Y:S02]  /*0170*/  UIADD3 UR8, UP2, UPT, UR4, 0x140, URZ ;  /* 0x0000014004087890 */ /* 0x000fe4000ff5e0ff */
[----:B------:R-:W-:Y:S02]  /*0180*/  UIADD3.X UR15, UPT, UPT, URZ, UR5, URZ, UP1, !UPT ;  /* 0x00000005ff0f7290 */ /* 0x000fe40008ffe4ff */
[----:B------:R-:W-:-:S02]  /*0190*/  UIADD3 UR6, UP1, UPT, UR4, 0x1c0, URZ ;  /* 0x000001c004067890 */ /* 0x000fc4000ff3e0ff */
[----:B------:R-:W-:Y:S02]  /*01a0*/  UIADD3.X UR11, UPT, UPT, URZ, UR5, URZ, UP0, !UPT ;  /* 0x00000005ff0b7290 */ /* 0x000fe400087fe4ff */
[----:B------:R-:W-:Y:S02]  /*01b0*/  UIADD3 UR4, UP0, UPT, UR4, 0x240, URZ ;  /* 0x0000024004047890 */ /* 0x000fe4000ff1e0ff */
[----:B------:R-:W-:Y:S01]  /*01c0*/  UIADD3.X UR9, UPT, UPT, URZ, UR5, URZ, UP2, !UPT ;  /* 0x00000005ff097290 */ /* 0x000fe200097fe4ff */
[----:B------:R1:W-:Y:S01]  /*01d0*/  UTMACCTL.PF [UR14] ;  /* 0x000000000e0079b9 */ /* 0x0003e20008040000 */
[----:B------:R-:W-:-:S03]  /*01e0*/  UIADD3.X UR7, UPT, UPT, URZ, UR5, URZ, UP1, !UPT ;  /* 0x00000005ff077290 */ /* 0x000fc60008ffe4ff */
[----:B------:R1:W-:Y:S01]  /*01f0*/  UTMACCTL.PF [UR10] ;  /* 0x000000000a0079b9 */ /* 0x0003e20008040000 */
[----:B------:R-:W-:-:S03]  /*0200*/  UIADD3.X UR5, UPT, UPT, URZ, UR5, URZ, UP0, !UPT ;  /* 0x00000005ff057290 */ /* 0x000fc600087fe4ff */
[----:B------:R1:W-:Y:S02]  /*0210*/  UTMACCTL.PF [UR8] ;  /* 0x00000000080079b9 */ /* 0x0003e40008040000 */
[----:B------:R1:W-:Y:S04]  /*0220*/  UTMACCTL.PF [UR6] ;  /* 0x00000000060079b9 */ /* 0x0003e80008040000 */
[----:B------:R1:W-:Y:S02]  /*0230*/  UTMACCTL.PF [UR4] ;  /* 0x00000000040079b9 */ /* 0x0003e40008040000 */
[----:B-1----:R-:W-:Y:S01]  /*0240*/  NOP ;  /* 0x0000000000007918 */ /* 0x002fe20000000000 */
.L_x_0:
[----:B------:R-:W-:Y:S05]  /*0250*/  BRA.U UP4, `(.L_x_1) ;  /* 0x0000000104507547 */ /* 0x000fea000b800000 */
[----:B------:R-:W-:Y:S01]  /*0260*/  UMOV UR5, 0x400 ;  /* 0x0000040000057882 */ /* 0x000fe20000000000 */
[----:B------:R-:W-:Y:S01]  /*0270*/  UMOV UR4, 0x1 ;  /* 0x0000000100047882 */ /* 0x000fe20000000000 */
[----:B------:R-:W-:Y:S02]  /*0280*/  ULEA UR5, UR12, UR5, 0x18 ;  /* 0x000000050c057291 */ /* 0x000fe4000f8ec0ff */
[----:B------:R-:W-:-:S04]  /*0290*/  UIADD3 UR6, UPT, UPT, -UR4, 0x100000, URZ ;  /* 0x0010000004067890 */ /* 0x000fc8000fffe1ff */
[----:B------:R-:W-:Y:S02]  /*02a0*/  USHF.L.U32 UR7, UR6, 0xb, URZ ;  /* 0x0000000b06077899 */ /* 0x000fe400080006ff */
[----:B------:R-:W-:Y:S01]  /*02b0*/  USHF.L.U32 UR6, UR6, 0x1, URZ ;  /* 0x0000000106067899 */ /* 0x000fe200080006ff */
[----:B------:R-:W1:Y:S11]  /*02c0*/  FENCE.VIEW.ASYNC.S ;  /* 0x00000000000073c6 */ /* 0x000e760000000000 */
[----:B-1----:R1:W2:Y:S01]  /*02d0*/  SYNCS.EXCH.64 URZ, [UR5], UR6 ;  /* 0x0000000605ff75b2 */ /* 0x0022a20008000100 */
[----:B------:R1:W3:Y:S01]  /*02e0*/  SYNCS.EXCH.64 URZ, [UR5+0x8], UR6 ;  /* 0x0000080605ff75b2 */ /* 0x0002e20008000100 */
[----:B------:R1:W4:Y:S01]  /*02f0*/  SYNCS.EXCH.64 URZ, [UR5+0x10], UR6 ;  /* 0x0000100605ff75b2 */ /* 0x0003220008000100 */
[----:B------:R1:W5:Y:S01]  /*0300*/  SYNCS.EXCH.64 URZ, [UR5+0x18], UR6 ;  /* 0x0000180605ff75b2 */ /* 0x0003620008000100 */
[----:B------:R1:W1:Y:S01]  /*0310*/  SYNCS.EXCH.64 URZ, [UR5+0x20], UR6 ;  /* 0x0000200605ff75b2 */ /* 0x0002620008000100 */
[----:B------:R1:W1:Y:S01]  /*0320*/  SYNCS.EXCH.64 URZ, [UR5+0x28], UR6 ;  /* 0x0000280605ff75b2 */ /* 0x0002620008000100 */
[----:B------:R1:W1:Y:S01]  /*0330*/  SYNCS.EXCH.64 URZ, [UR5+0x30], UR6 ;  /* 0x0000300605ff75b2 */ /* 0x0002620008000100 */
[----:B------:R1:W1:Y:S01]  /*0340*/  SYNCS.EXCH.64 URZ, [UR5+0x38], UR6 ;  /* 0x0000380605ff75b2 */ /* 0x0002620008000100 */
[----:B------:R1:W1:Y:S01]  /*0350*/  SYNCS.EXCH.64 URZ, [UR5+0x40], UR6 ;  /* 0x0000400605ff75b2 */ /* 0x0002620008000100 */
[----:B------:R1:W1:Y:S01]  /*0360*/  SYNCS.EXCH.64 URZ, [UR5+0x48], UR6 ;  /* 0x0000480605ff75b2 */ /* 0x0002620008000100 */
[----:B------:R1:W1:Y:S01]  /*0370*/  SYNCS.EXCH.64 URZ, [UR5+0x50], UR6 ;  /* 0x0000500605ff75b2 */ /* 0x0002620008000100 */
[----:B------:R1:W1:Y:S01]  /*0380*/  SYNCS.EXCH.64 URZ, [UR5+0x58], UR6 ;  /* 0x0000580605ff75b2 */ /* 0x0002620008000100 */
[----:B------:R-:W-:Y:S01]  /*0390*/  NOP ;  /* 0x0000000000007918 */ /* 0x000fe20000000000 */
.L_x_1:
[----:B------:R-:W-:Y:S01]  /*03a0*/  NOP ;  /* 0x0000000000007918 */ /* 0x000fe20000000000 */
[----:B------:R-:W-:Y:S05]  /*03b0*/  BRA.U !UP3, `(.L_x_2) ;  /* 0x000000010b087547 */ /* 0x000fea000b800000 */
[----:B-12345:R-:W-:Y:S01]  /*03c0*/  UCGABAR_ARV ;  /* 0x00000000000079c7 */ /* 0x03efe20008000000 */
[----:B------:R-:W-:Y:S05]  /*03d0*/  BRA `(.L_x_3) ;  /* 0x0000000000047947 */ /* 0x000fea0003800000 */
.L_x_2:
[----:B-12345:R-:W-:Y:S01]  /*03e0*/  NOP ;  /* 0x0000000000007918 */ /* 0x03efe20000000000 */
.L_x_3:
[----:B------:R-:W-:Y:S05]  /*03f0*/  BRA.U !UP3, `(.L_x_4) ;  /* 0x000000010b0c7547 */ /* 0x000fea000b800000 */
[----:B------:R-:W-:Y:S01]  /*0400*/  UCGABAR_WAIT ;  /* 0x0000000000007dc7 */ /* 0x000fe20008000000 */
[----:B------:R-:W-:Y:S01]  /*0410*/  CCTL.IVALL ;  /* 0x00000000ff00798f */ /* 0x000fe20002000000 */
[----:B------:R-:W-:Y:S05]  /*0420*/  BRA `(.L_x_5) ;  /* 0x0000000000047947 */ /* 0x000fea0003800000 */
.L_x_4:
[----:B------:R-:W-:Y:S06]  /*0430*/  BAR.SYNC.DEFER_BLOCKING 0x0 ;  /* 0x0000000000007b1d */ /* 0x000fec0000010000 */
.L_x_5:
[----:B------:R-:W-:Y:S01]  /*0440*/  @!UP4 UMOV UR6, 0x400 ;  /* 0x000004000006c882 */ /* 0x000fe20000000000 */
[----:B------:R-:W-:Y:S01]  /*0450*/  UMOV UR5, 0x1 ;  /* 0x0000000100057882 */ /* 0x000fe20000000000 */
[----:B------:R-:W-:Y:S01]  /*0460*/  UMOV UR4, 0x8 ;  /* 0x0000000800047882 */ /* 0x000fe20000000000 */
[----:B------:R-:W-:Y:S02]  /*0470*/  @!UP4 ULEA UR6, UR12, UR6, 0x18 ;  /* 0x000000060c06c291 */ /* 0x000fe4000f8ec0ff */
[----:B------:R-:W-:-:S04]  /*0480*/  @!UP4 UIADD3 UR8, UPT, UPT, -UR5, 0x100000, URZ ;  /* 0x001000000508c890 */ /* 0x000fc8000fffe1ff */
[----:B------:R-:W-:Y:S02]  /*0490*/  @!UP4 USHF.L.U32 UR9, UR8, 0xb, URZ ;  /* 0x0000000b0809c899 */ /* 0x000fe400080006ff */
[----:B------:R-:W-:Y:S02]  /*04a0*/  @!UP4 USHF.L.U32 UR8, UR8, 0x1, URZ ;  /* 0x000000010808c899 */ /* 0x000fe400080006ff */
[----:B------:R-:W-:-:S04]  /*04b0*/  @!UP4 UIADD3 UR4, UPT, UPT, -UR4, 0x100000, URZ ;  /* 0x001000000404c890 */ /* 0x000fc8000fffe1ff */
[----:B------:R-:W-:Y:S02]  /*04c0*/  @!UP4 USHF.L.U32 UR5, UR4, 0xb, URZ ;  /* 0x0000000b0405c899 */ /* 0x000fe400080006ff */
[----:B------:R-:W-:Y:S01]  /*04d0*/  @!UP4 USHF.L.U32 UR4, UR4, 0x1, URZ ;  /* 0x000000010404c899 */ /* 0x000fe200080006ff */
[----:B------:R-:W1:Y:S03]  /*04e0*/  FENCE.VIEW.ASYNC.S ;  /* 0x00000000000073c6 */ /* 0x000e660000000000 */
[----:B-1----:R1:W2:Y:S08]  /*04f0*/  @!UP4 SYNCS.EXCH.64 URZ, [UR6+0x60], UR8 ;  /* 0x0000600806ffc5b2 */ /* 0x0022b00008000100 */
[----:B------:R1:W3:Y:S01]  /*0500*/  @!UP4 SYNCS.EXCH.64 URZ, [UR6+0x68], UR4 ;  /* 0x0000680406ffc5b2 */ /* 0x0002e20008000100 */
[----:B------:R-:W-:Y:S01]  /*0510*/  NOP ;  /* 0x0000000000007918 */ /* 0x000fe20000000000 */
[----:B------:R-:W-:Y:S05]  /*0520*/  BRA.U !UP3, `(.L_x_6) ;  /* 0x000000010b087547 */ /* 0x000fea000b800000 */
[----:B--23--:R-:W-:Y:S01]  /*0530*/  UCGABAR_ARV ;  /* 0x00000000000079c7 */ /* 0x00cfe20008000000 */
[----:B------:R-:W-:Y:S05]  /*0540*/  BRA `(.L_x_7) ;  /* 0x0000000000047947 */ /* 0x000fea0003800000 */
.L_x_6:
[----:B--23--:R-:W-:Y:S01]  /*0550*/  NOP ;  /* 0x0000000000007918 */ /* 0x00cfe20000000000 */
.L_x_7:
[----:B------:R-:W-:Y:S05]  /*0560*/  BRA.U !UP3, `(.L_x_8) ;  /* 0x000000010b0c7547 */ /* 0x000fea000b800000 */
[----:B------:R-:W-:Y:S01]  /*0570*/  UCGABAR_WAIT ;  /* 0x0000000000007dc7 */ /* 0x000fe20008000000 */
[----:B------:R-:W-:Y:S01]  /*0580*/  CCTL.IVALL ;  /* 0x00000000ff00798f */ /* 0x000fe20002000000 */
[----:B------:R-:W-:Y:S05]  /*0590*/  BRA `(.L_x_9) ;  /* 0x0000000000047947 */ /* 0x000fea0003800000 */
.L_x_8:
[----:B------:R-:W-:Y:S06]  /*05a0*/  BAR.SYNC.DEFER_BLOCKING 0x0 ;  /* 0x0000000000007b1d */ /* 0x000fec0000010000 */
.L_x_9:
[----:B------:R-:W-:Y:S05]  /*05b0*/  @P0 BRA `(.L_x_10) ;  /* 0x0000000000280947 */ /* 0x000fea0003800000 */
[----:B-1----:R-:W-:Y:S01]  /*05c0*/  UMOV UR5, 0x400 ;  /* 0x0000040000057882 */ /* 0x002fe20000000000 */
[----:B------:R-:W-:Y:S01]  /*05d0*/  UMOV UR4, 0x20 ;  /* 0x0000002000047882 */ /* 0x000fe20000000000 */
[----:B------:R-:W-:Y:S02]  /*05e0*/  ULEA UR5, UR12, UR5, 0x18 ;  /* 0x000000050c057291 */ /* 0x000fe4000f8ec0ff */
[----:B------:R-:W-:-:S04]  /*05f0*/  UIADD3 UR6, UPT, UPT, -UR4, 0x100000, URZ ;  /* 0x0010000004067890 */ /* 0x000fc8000fffe1ff */
[----:B------:R-:W-:Y:S02]  /*0600*/  USHF.L.U32 UR7, UR6, 0xb, URZ ;  /* 0x0000000b06077899 */ /* 0x000fe400080006ff */
[----:B------:R-:W-:Y:S01]  /*0610*/  USHF.L.U32 UR6, UR6, 0x1, URZ ;  /* 0x0000000106067899 */ /* 0x000fe200080006ff */
[----:B------:R-:W-:Y:S01]  /*0620*/  ELECT P1, URZ, PT ;  /* 0x0000000000ff782f */ /* 0x000fe20003820000 */
[----:B------:R-:W1:Y:S10]  /*0630*/  FENCE.VIEW.ASYNC.S ;  /* 0x00000000000073c6 */ /* 0x000e740000000000 */
[----:B-1----:R2:W3:Y:S02]  /*0640*/  SYNCS.EXCH.64 URZ, [UR5+0x70], UR6 ;  /* 0x0000700605ff75b2 */ /* 0x0024e40008000100 */
[----:B--2---:R-:W-:Y:S01]  /*0650*/  NOP ;  /* 0x0000000000007918 */ /* 0x004fe20000000000 */
.L_x_10:
[----:B------:R-:W-:Y:S01]  /*0660*/  NOP ;  /* 0x0000000000007918 */ /* 0x000fe20000000000 */
[----:B------:R-:W-:Y:S05]  /*0670*/  BRA.U !UP3, `(.L_x_11) ;  /* 0x000000010b087547 */ /* 0x000fea000b800000 */
[----:B---3--:R-:W-:Y:S01]  /*0680*/  UCGABAR_ARV ;  /* 0x00000000000079c7 */ /* 0x008fe20008000000 */
[----:B------:R-:W-:Y:S05]  /*0690*/  BRA `(.L_x_12) ;  /* 0x0000000000047947 */ /* 0x000fea0003800000 */
.L_x_11:
[----:B---3--:R-:W-:Y:S01]  /*06a0*/  NOP ;  /* 0x0000000000007918 */ /* 0x008fe20000000000 */
.L_x_12:
[----:B------:R-:W-:Y:S05]  /*06b0*/  BRA.U !UP3, `(.L_x_13) ;  /* 0x000000010b0c7547 */ /* 0x000fea000b800000 */
[----:B------:R-:W-:Y:S01]  /*06c0*/  UCGABAR_WAIT ;  /* 0x0000000000007dc7 */ /* 0x000fe20008000000 */
[----:B------:R-:W-:Y:S01]  /*06d0*/  CCTL.IVALL ;  /* 0x00000000ff00798f */ /* 0x000fe20002000000 */
[----:B------:R-:W-:Y:S05]  /*06e0*/  BRA `(.L_x_14) ;  /* 0x0000000000047947 */ /* 0x000fea0003800000 */
.L_x_13:
[----:B------:R-:W-:Y:S06]  /*06f0*/  BAR.SYNC.DEFER_BLOCKING 0x0 ;  /* 0x0000000000007b1d */ /* 0x000fec0000010000 */
.L_x_14:
[----:B------:R-:W2:Y:S01]  /*0700*/  LDCU.U8 UR23, c[0x0][0x650] ;  /* 0x0000ca00ff1777ac */ /* 0x000ea20008000000 */
[----:B------:R-:W3:Y:S01]  /*0710*/  LDCU.U8 UR22, c[0x0][0x651] ;  /* 0x0000ca20ff1677ac */ /* 0x000ee20008000000 */
[----:B------:R-:W4:Y:S01]  /*0720*/  LDCU.U8 UR21, c[0x0][0x65c] ;  /* 0x0000cb80ff1577ac */ /* 0x000f220008000000 */
[----:B------:R-:W5:Y:S01]  /*0730*/  LDCU.U8 UR15, c[0x0][0x65d] ;  /* 0x0000cba0ff0f77ac */ /* 0x000f620008000000 */
[----:B------:R-:W1:Y:S01]  /*0740*/  LDCU.U8 UR14, c[0x0][0x668] ;  /* 0x0000cd00ff0e77ac */ /* 0x000e620008000000 */
[----:B------:R-:W1:Y:S01]  /*0750*/  LDCU.U8 UR13, c[0x0][0x669] ;  /* 0x0000cd20ff0d77ac */ /* 0x000e620008000000 */
[----:B------:R-:W-:Y:S01]  /*0760*/  UIADD3 UR28, UPT, UPT, -UR29, UR12, URZ ;  /* 0x0000000c1d1c7290 */ /* 0x000fe2000fffe1ff */
[----:B------:R-:W-:Y:S05]  /*0770*/  @P0 BRA `(.L_x_15) ;  /* 0x0000000800d80947 */ /* 0x000fea0003800000 */
[----:B------:R-:W5:Y:S01]  /*0780*/  S2UR UR40, SR_CTAID.Z ;  /* 0x00000000002879c3 */ /* 0x000f620000002700 */
[----:B------:R-:W-:Y:S01]  /*0790*/  UMOV UR39, 0x1 ;  /* 0x0000000100277882 */ /* 0x000fe20000000000 */
[----:B------:R-:W-:Y:S01]  /*07a0*/  UMOV UR38, URZ ;  /* 0x000000ff00267c82 */ /* 0x000fe20008000000 */
[----:B-----5:R-:W-:-:S09]  /*07b0*/  UISETP.GT.U32.AND UP0, UPT, UR40, 0xff, UPT ;  /* 0x000000ff2800788c */ /* 0x020fd2000bf04070 */
[----:B------:R-:W-:Y:S05]  /*07c0*/  BRA.U UP0, `(.L_x_16) ;  /* 0x0000000900407547 */ /* 0x000fea000b800000 */
[----:B-1----:R-:W1:Y:S01]  /*07d0*/  LDCU.64 UR4, c[0x0][0x648] ;  /* 0x0000c900ff0477ac */ /* 0x002e620008000a00 */
[----:B------:R-:W5:Y:S01]  /*07e0*/  S2UR UR35, SR_CgaCtaId ;  /* 0x00000000002379c3 */ /* 0x000f620000008800 */
[----:B------:R-:W4:Y:S01]  /*07f0*/  LDCU UR8, c[0x0][0x658] ;  /* 0x0000cb00ff0877ac */ /* 0x000f220008000800 */
[----:B------:R-:W3:Y:S01]  /*0800*/  LDCU.64 UR50, c[0x0][0x348] ;  /* 0x00006900ff3277ac */ /* 0x000ee20008000a00 */
[----:B------:R-:W-:Y:S01]  /*0810*/  USHF.L.U32 UR36, UR31, 0x7, URZ ;  /* 0x000000071f247899 */ /* 0x000fe200080006ff */
[----:B------:R-:W-:Y:S01]  /*0820*/  UMOV UR38, URZ ;  /* 0x000000ff00267c82 */ /* 0x000fe20008000000 */
[----:B------:R-:W-:Y:S01]  /*0830*/  UMOV UR39, 0x1 ;  /* 0x0000000100277882 */ /* 0x000fe20000000000 */
[----:B-1----:R-:W-:-:S04]  /*0840*/  UIMAD.WIDE.U32 UR6, UR40, UR5, URZ ;  /* 0x00000005280672a5 */ /* 0x002fc8000f8e00ff */
[----:B------:R-:W-:-:S04]  /*0850*/  UIADD3 UR5, UPT, UPT, UR40, -UR7, URZ ;  /* 0x8000000728057290 */ /* 0x000fc8000fffe0ff */
[----:B--2---:R-:W-:-:S04]  /*0860*/  USHF.R.U32.HI UR5, URZ, UR23, UR5 ;  /* 0x00000017ff057299 */ /* 0x004fc80008011605 */
[----:B------:R-:W-:-:S04]  /*0870*/  UIADD3 UR5, UPT, UPT, UR7, UR5, URZ ;  /* 0x0000000507057290 */ /* 0x000fc8000fffe0ff */
[----:B---3--:R-:W-:-:S04]  /*0880*/  USHF.R.U32.HI UR6, URZ, UR22, UR5 ;  /* 0x00000016ff067299 */ /* 0x008fc80008011605 */
[----:B------:R-:W-:-:S04]  /*0890*/  UIADD3 UR6, UPT, UPT, -UR6, URZ, URZ ;  /* 0x000000ff06067290 */ /* 0x000fc8000fffe1ff */
[----:B------:R-:W-:Y:S01]  /*08a0*/  UIMAD UR6, UR6, UR4, UR40 ;  /* 0x00000004060672a4 */ /* 0x000fe2000f8e0228 */
[----:B------:R-:W1:Y:S03]  /*08b0*/  LDCU.64 UR4, c[0x0][0x660] ;  /* 0x0000cc00ff0477ac */ /* 0x000e660008000a00 */
[----:B----4-:R-:W-:-:S04]  /*08c0*/  UIMAD.WIDE.U32 UR8, UR6, UR8, URZ ;  /* 0x00000008060872a5 */ /* 0x010fc8000f8e00ff */
[----:B------:R-:W-:-:S04]  /*08d0*/  UIADD3 UR7, UPT, UPT, UR6, -UR9, URZ ;  /* 0x8000000906077290 */ /* 0x000fc8000fffe0ff */
[----:B------:R-:W-:-:S04]  /*08e0*/  USHF.R.U32.HI UR7, URZ, UR21, UR7 ;  /* 0x00000015ff077299 */ /* 0x000fc80008011607 */
[----:B------:R-:W-:Y:S01]  /*08f0*/  UIADD3 UR7, UPT, UPT, UR9, UR7, URZ ;  /* 0x0000000709077290 */ /* 0x000fe2000fffe0ff */
[----:B------:R-:W2:Y:S03]  /*0900*/  LDCU UR9, c[0x0][0x374] ;  /* 0x00006e80ff0977ac */ /* 0x000ea60008000800 */
[----:B------:R-:W-:Y:S01]  /*0910*/  USHF.R.U32.HI UR7, URZ, UR15, UR7 ;  /* 0x0000000fff077299 */ /* 0x000fe20008011607 */
[----:B------:R-:W2:Y:S03]  /*0920*/  LDCU UR8, c[0x0][0x370] ;  /* 0x00006e00ff0877ac */ /* 0x000ea60008000800 */
[----:B-1----:R-:W-:Y:S01]  /*0930*/  UIMAD.WIDE.U32 UR10, UR7, UR5, URZ ;  /* 0x00000005070a72a5 */ /* 0x002fe2000f8e00ff */
[----:B------:R-:W1:Y:S03]  /*0940*/  LDCU UR37, c[0x0][0x378] ;  /* 0x00006f00ff2577ac */ /* 0x000e660008000800 */
[----:B------:R-:W-:-:S04]  /*0950*/  UIADD3 UR5, UPT, UPT, UR7, -UR11, URZ ;  /* 0x8000000b07057290 */ /* 0x000fc8000fffe0ff */
[----:B------:R-:W-:-:S04]  /*0960*/  USHF.R.U32.HI UR5, URZ, UR14, UR5 ;  /* 0x0000000eff057299 */ /* 0x000fc80008011605 */
[----:B------:R-:W-:Y:S02]  /*0970*/  UIADD3 UR11, UPT, UPT, UR11, UR5, URZ ;  /* 0x000000050b0b7290 */ /* 0x000fe4000fffe0ff */
[----:B--2---:R-:W-:Y:S02]  /*0980*/  UIMAD UR8, UR9, UR8, URZ ;  /* 0x00000008090872a4 */ /* 0x004fe4000f8e02ff */
[----:B------:R-:W-:Y:S02]  /*0990*/  USHF.R.U32.HI UR11, URZ, UR13, UR11 ;  /* 0x0000000dff0b7299 */ /* 0x000fe4000801160b */
[----:B-1----:R-:W-:Y:S01]  /*09a0*/  UIMAD UR37, UR8, UR37, URZ ;  /* 0x00000025082572a4 */ /* 0x002fe2000f8e02ff */
[----:B------:R-:W1:Y:S01]  /*09b0*/  LDCU UR5, c[0x0][0x654] ;  /* 0x0000ca80ff0577ac */ /* 0x000e620008000800 */
[----:B------:R-:W-:Y:S02]  /*09c0*/  UIADD3 UR11, UPT, UPT, -UR11, URZ, URZ ;  /* 0x000000ff0b0b7290 */ /* 0x000fe4000fffe1ff */
[----:B------:R-:W-:-:S02]  /*09d0*/  ULEA.HI UR37, UR37, UR37, URZ, 0x1 ;  /* 0x0000002525257291 */ /* 0x000fc4000f8f08ff */
[----:B------:R-:W-:Y:S02]  /*09e0*/  UIMAD UR11, UR11, UR4, UR7 ;  /* 0x000000040b0b72a4 */ /* 0x000fe4000f8e0207 */
[----:B------:R-:W-:Y:S01]  /*09f0*/  UIADD3 UR4, UPT, UPT, -UR7, URZ, URZ ;  /* 0x000000ff07047290 */ /* 0x000fe2000fffe1ff */
[----:B------:R-:W-:Y:S01]  /*0a00*/  UMOV UR8, 0x400 ;  /* 0x0000040000087882 */ /* 0x000fe20000000000 */
[----:B------:R-:W-:Y:S02]  /*0a10*/  USHF.R.S32.HI UR37, URZ, 0x1, UR37 ;  /* 0x00000001ff257899 */ /* 0x000fe40008011425 */
[----:B-----5:R-:W-:Y:S02]  /*0a20*/  ULEA UR35, UR35, UR8, 0x18 ;  /* 0x0000000823237291 */ /* 0x020fe4000f8ec0ff */
[----:B-1----:R-:W-:-:S12]  /*0a30*/  UIMAD UR5, UR4, UR5, UR6 ;  /* 0x00000005040572a4 */ /* 0x002fd8000f8e0206 */
.L_x_21:
[----:B------:R-:W-:Y:S02]  /*0a40*/  USHF.L.U32 UR4, UR39, 0x1f, URZ ;  /* 0x0000001f27047899 */ /* 0x000fe400080006ff */
[----:B------:R-:W-:Y:S02]  /*0a50*/  ULEA UR6, UR38, UR35, 0x3 ;  /* 0x0000002326067291 */ /* 0x000fe4000f8e18ff */
[----:B------:R-:W-:Y:S02]  /*0a60*/  UIADD3 UR46, UP2, UPT, UR50, 0xc0, URZ ;  /* 0x000000c0322e7890 */ /* 0x000fe4000ff5e0ff */
[----:B------:R-:W-:Y:S01]  /*0a70*/  MOV R0, UR4 ;  /* 0x0000000400007c02 */ /* 0x000fe20008000f00 */
[----:B------:R-:W-:Y:S02]  /*0a80*/  UIADD3 UR4, UPT, UPT, UR5, UR5, URZ ;  /* 0x0000000505047290 */ /* 0x000fe4000fffe0ff */
[----:B------:R-:W-:Y:S02]  /*0a90*/  UIADD3 UR48, UP3, UPT, UR50, 0x40, URZ ;  /* 0x0000004032307890 */ /* 0x000fe4000ff7e0ff */
[----:B------:R-:W-:Y:S01]  /*0aa0*/  ULOP3.LUT UR5, UR4, UR31, URZ, 0xfc, !UPT ;  /* 0x0000001f04057292 */ /* 0x000fe2000f8efcff */
[----:B----4-:R1:W2:Y:S01]  /*0ab0*/  SYNCS.PHASECHK.TRANS64.TRYWAIT P1, [UR6+0x30], R0 ;  /* 0x00003000ff0075a7 */ /* 0x0102a20008021106 */
[----:B------:R-:W-:-:S02]  /*0ac0*/  UIADD3 UR44, UP1, UPT, UR50, 0x140, URZ ;  /* 0x00000140322c7890 */ /* 0x000fc4000ff3e0ff */
[----:B------:R-:W-:Y:S02]  /*0ad0*/  ULEA.HI UR4, UR4, UR5, URZ, 0x1 ;  /* 0x0000000504047291 */ /* 0x000fe4000f8f08ff */
[----:B------:R-:W-:Y:S02]  /*0ae0*/  UIADD3 UR42, UP0, UPT, UR50, 0x1c0, URZ ;  /* 0x000001c0322a7890 */ /* 0x000fe4000ff1e0ff */
[----:B------:R-:W-:Y:S02]  /*0af0*/  ULOP3.LUT UR6, UR4, 0xfffffffe, URZ, 0xc0, !UPT ;  /* 0xfffffffe04067892 */ /* 0x000fe4000f8ec0ff */
[----:B------:R-:W-:Y:S02]  /*0b00*/  USHF.R.S32.HI UR4, URZ, 0x1, UR4 ;  /* 0x00000001ff047899 */ /* 0x000fe40008011404 */
[----:B------:R-:W-:Y:S02]  /*0b10*/  UISETP.NE.AND UP4, UPT, UR5, UR6, UPT ;  /* 0x000000060500728c */ /* 0x000fe4000bf85270 */
[----:B------:R-:W-:-:S02]  /*0b20*/  UIADD3 UR27, UPT, UPT, UR4, -0x1, URZ ;  /* 0xffffffff041b7890 */ /* 0x000fc4000fffe0ff */
[----:B------:R-:W-:Y:S02]  /*0b30*/  UISETP.LT.AND UP4, UPT, UR5, URZ, UP4 ;  /* 0x000000ff0500728c */ /* 0x000fe4000a781270 */
[----:B------:R-:W-:Y:S02]  /*0b40*/  ULEA UR7, UR11, UR36, 0x8 ;  /* 0x000000240b077291 */ /* 0x000fe4000f8e40ff */
[----:B------:R-:W-:Y:S02]  /*0b50*/  UIADD3.X UR47, UPT, UPT, URZ, UR51, URZ, UP2, !UPT ;  /* 0x00000033ff2f7290 */ /* 0x000fe400097fe4ff */
[----:B------:R-:W-:Y:S02]  /*0b60*/  UIADD3 UR11, UPT, UPT, UR28, UR11, UR11 ;  /* 0x0000000b1c0b7290 */ /* 0x000fe4000fffe00b */
[----:B------:R-:W-:Y:S02]  /*0b70*/  UIADD3.X UR49, UPT, UPT, URZ, UR51, URZ, UP3, !UPT ;  /* 0x00000033ff317290 */ /* 0x000fe40009ffe4ff */
[----:B------:R-:W-:-:S02]  /*0b80*/  UIADD3.X UR45, UPT, UPT, URZ, UR51, URZ, UP1, !UPT ;  /* 0x00000033ff2d7290 */ /* 0x000fc40008ffe4ff */
[----:B------:R-:W-:Y:S02]  /*0b90*/  @!UP4 UIADD3 UR27, UPT, UPT, UR4, URZ, URZ ;  /* 0x000000ff041bc290 */ /* 0x000fe4000fffe0ff */
[----:B------:R-:W-:Y:S02]  /*0ba0*/  UIADD3.X UR43, UPT, UPT, URZ, UR51, URZ, UP0, !UPT ;  /* 0x00000033ff2b7290 */ /* 0x000fe400087fe4ff */
[----:B------:R-:W-:Y:S02]  /*0bb0*/  UIADD3 UR19, UPT, UPT, UR27, UR27, URZ ;  /* 0x0000001b1b137290 */ /* 0x000fe4000fffe0ff */
[----:B------:R-:W-:Y:S02]  /*0bc0*/  ULEA UR27, UR27, UR36, 0x8 ;  /* 0x000000241b1b7291 */ /* 0x000fe4000f8e40ff */
[----:B------:R-:W-:Y:S02]  /*0bd0*/  ULOP3.LUT UR19, UR19, UR31, URZ, 0xfc, !UPT ;  /* 0x0000001f13137292 */ /* 0x000fe4000f8efcff */
[----:B------:R-:W-:Y:S01]  /*0be0*/  UISETP.NE.AND UP2, UPT, UR31, URZ, UPT ;  /* 0x000000ff1f00728c */ /* 0x000fe2000bf45270 */
[----:B------:R-:W-:Y:S01]  /*0bf0*/  UMOV UR20, URZ ;  /* 0x000000ff00147c82 */ /* 0x000fe20008000000 */
[----:B------:R-:W-:Y:S01]  /*0c00*/  UMOV UR18, URZ ;  /* 0x000000ff00127c82 */ /* 0x000fe20008000000 */
[----:B-1----:R-:W-:-:S02]  /*0c10*/  UMOV UR10, URZ ;  /* 0x000000ff000a7c82 */ /* 0x002fc40008000000 */
.L_x_20:
[----:B------:R-:W-:Y:S01]  /*0c20*/  ULEA UR25, UR38, UR35, 0x3 ;  /* 0x0000002326197291 */ /* 0x000fe2000f8e18ff */
[----:B--234-:R-:W-:Y:S11]  /*0c30*/  @P1 BRA `(.L_x_17) ;  /* 0x0000000000101947 */ /* 0x01cff60003800000 */
[----:B------:R-:W-:-:S06]  /*0c40*/  USHF.L.U32 UR4, UR39, 0x1f, URZ ;  /* 0x0000001f27047899 */ /* 0x000fcc00080006ff */
[----:B------:R-:W-:-:S04]  /*0c50*/  MOV R0, UR4 ;  /* 0x0000000400007c02 */ /* 0x000fc80008000f00 */
[----:B------:R-:W1:Y:S02]  /*0c60*/  SYNCS.PHASECHK.TRANS64.TRYWAIT P0, [UR25+0x30], R0 ;  /* 0x00003000ff0075a7 */ /* 0x000e640008001119 */
[----:B-1----:R-:W-:Y:S05]  /*0c70*/  @!P0 BRA `(.L_x_18) ;  /* 0x00000028003c8947 */ /* 0x002fea0003800000 */
.L_x_17:
[----:B------:R-:W-:Y:S05]  /*0c80*/  BRA.U UP2, `(.L_x_19) ;  /* 0x00000001020c7547 */ /* 0x000fea000b800000 */
[----:B------:R-:W-:-:S13]  /*0c90*/  ELECT P0, URZ, PT ;  /* 0x0000000000ff782f */ /* 0x000fda0003800000 */
[----:B-1----:R-:W-:-:S04]  /*0ca0*/  @P0 MOV R0, 0x10c00 ;  /* 0x00010c0000000802 */ /* 0x002fc80000000f00 */
[----:B------:R2:W-:Y:S03]  /*0cb0*/  @P0 SYNCS.ARRIVE.TRANS64 RZ, [UR25], R0 ;  /* 0x00000000ffff09a7 */ /* 0x0005e60008000019 */
.L_x_19:
[----:B------:R-:W-:Y:S01]  /*0cc0*/  ULEA UR24, UR38, UR35, 0xe ;  /* 0x0000002326187291 */ /* 0x000fe2000f8e70ff */
[----:B------:R-:W-:Y:S01]  /*0cd0*/  PLOP3.LUT P1, PT, PT, PT, PT, 0x80, 0x8 ;  /* 0x000000000008781c */ /* 0x000fe20003f2f070 */
[----:B------:R-:W-:Y:S02]  /*0ce0*/  ULEA UR4, UR38, UR35, 0xe ;  /* 0x0000002326047291 */ /* 0x000fe4000f8e70ff */
[----:B------:R-:W-:Y:S02]  /*0cf0*/  ULEA UR16, UR38, UR35, 0x9 ;  /* 0x0000002326107291 */ /* 0x000fe4000f8e48ff */
[----:B------:R-:W-:Y:S02]  /*0d00*/  ULEA UR8, UR38, UR28, 0x1 ;  /* 0x0000001c26087291 */ /* 0x000fe4000f8e08ff */
[----:B------:R-:W-:Y:S02]  /*0d10*/  UIADD3 UR38, UPT, UPT, UR38, 0x1, URZ ;  /* 0x0000000126267890 */ /* 0x000fe4000fffe0ff */
[----:B------:R-:W-:-:S02]  /*0d20*/  UISETP.GT.U32.AND UP0, UPT, UR20, 0x1e, UPT ;  /* 0x0000001e1400788c */ /* 0x000fc4000bf04070 */
[----:B------:R-:W-:Y:S02]  /*0d30*/  UISETP.NE.AND UP1, UPT, UR38, 0x6, UPT ;  /* 0x000000062600788c */ /* 0x000fe4000bf25270 */
[----:B------:R-:W-:Y:S02]  /*0d40*/  ULEA UR8, UR8, UR35, 0x9 ;  /* 0x0000002308087291 */ /* 0x000fe4000f8e48ff */
[----:B------:R-:W-:Y:S01]  /*0d50*/  USEL UR6, URZ, 0x1, UP1 ;  /* 0x00000001ff067887 */ /* 0x000fe20008800000 */
[----:B------:R-:W-:Y:S01]  /*0d60*/  PLOP3.LUT P0, PT, PT, PT, UP0, 0x80, 0x8 ;  /* 0x000000000008781c */ /* 0x000fe20003f0f008 */
[----:B------:R-:W-:Y:S02]  /*0d70*/  USHF.L.U32 UR26, UR20, 0x7, URZ ;  /* 0x00000007141a7899 */ /* 0x000fe400080006ff */
[----:B------:R-:W-:Y:S02]  /*0d80*/  ULOP3.LUT UR39, UR39, UR6, URZ, 0x3c, !UPT ;  /* 0x0000000627277292 */ /* 0x000fe4000f8e3cff */
[----:B------:R-:W-:-:S02]  /*0d90*/  ULOP3.LUT UR25, UR25, 0xfefffff8, URZ, 0xc0, !UPT ;  /* 0xfefffff819197892 */ /* 0x000fc4000f8ec0ff */
[----:B------:R-:W-:Y:S02]  /*0da0*/  UIADD3 UR24, UPT, UPT, UR24, 0x6400, URZ ;  /* 0x0000640018187890 */ /* 0x000fe4000fffe0ff */
[----:B------:R-:W-:Y:S02]  /*0db0*/  USEL UR38, UR38, URZ, UP1 ;  /* 0x000000ff26267287 */ /* 0x000fe40008800000 */
[----:B------:R-:W-:Y:S02]  /*0dc0*/  UIADD3 UR4, UPT, UPT, UR4, 0x1e400, URZ ;  /* 0x0001e40004047890 */ /* 0x000fe4000fffe0ff */
[----:B------:R-:W-:Y:S02]  /*0dd0*/  UIADD3 UR16, UPT, UPT, UR16, 0x36400, URZ ;  /* 0x0003640010107890 */ /* 0x000fe4000fffe0ff */
[----:B------:R-:W-:Y:S01]  /*0de0*/  UIADD3 UR8, UPT, UPT, UR8, 0x37000, URZ ;  /* 0x0003700008087890 */ /* 0x000fe2000fffe0ff */
[----:B------:R-:W-:Y:S01]  /*0df0*/  UTMALDG.2D.2CTA [UR24], [UR48], desc[URZ] ;  /* 0x0000ff18300075b4 */ /* 0x000fe20008209000 */
[----:B------:R-:W-:-:S02]  /*0e00*/  @!UP0 USHF.L.U32 UR33, UR39, 0x1f, URZ ;  /* 0x0000001f27218899 */ /* 0x000fc400080006ff */
[----:B------:R-:W-:Y:S01]  /*0e10*/  @!UP0 ULEA UR34, UR38, UR35, 0x3 ;  /* 0x0000002326228291 */ /* 0x000fe2000f8e18ff */
[----:B------:R-:W-:Y:S01]  /*0e20*/  UMOV UR5, UR25 ;  /* 0x0000001900057c82 */ /* 0x000fe20008000000 */
[----:B------:R-:W-:Y:S01]  /*0e30*/  UMOV UR6, UR26 ;  /* 0x0000001a00067c82 */ /* 0x000fe20008000000 */
[----:B------:R-:W-:Y:S01]  /*0e40*/  UMOV UR17, UR25 ;  /* 0x0000001900117c82 */ /* 0x000fe20008000000 */
[----:B-12---:R-:W-:Y:S01]  /*0e50*/  IMAD.U32 R0, RZ, RZ, UR33 ;  /* 0x00000021ff007e24 */ /* 0x006fe2000f8e00ff */
[----:B------:R-:W-:Y:S01]  /*0e60*/  UMOV UR32, 0x30000 ;  /* 0x0003000000207882 */ /* 0x000fe20000000000 */
[----:B------:R-:W-:Y:S01]  /*0e70*/  UMOV UR12, UR20 ;  /* 0x00000014000c7c82 */ /* 0x000fe20008000000 */
[----:B------:R-:W-:Y:S01]  /*0e80*/  UMOV UR9, UR25 ;  /* 0x0000001900097c82 */ /* 0x000fe20008000000 */
[----:B------:R-:W-:Y:S01]  /*0e90*/  UTMALDG.2D.2CTA [UR4], [UR46], desc[URZ] ;  /* 0x0000ff042e0075b4 */ /* 0x000fe20008209000 */
[----:B------:R-:W-:-:S04]  /*0ea0*/  UIADD3 UR33, UPT, UPT, UR20, 0x1, URZ ;  /* 0x0000000114217890 */ /* 0x000fc8000fffe0ff */
[----:B------:R-:W-:Y:S01]  /*0eb0*/  UISETP.NE.AND UP0, UPT, UR33, 0x20, UPT ;  /* 0x000000202100788c */ /* 0x000fe2000bf05270 */
[----:B------:R1:W-:Y:S01]  /*0ec0*/  UTMALDG.3D.2CTA [UR16], [UR44], desc[URZ] ;  /* 0x0000ff102c0075b4 */ /* 0x0003e20008211000 */
[----:B------:R3:W-:Y:S01]  /*0ed0*/  UTMALDG.3D.MULTICAST.2CTA [UR8], [UR42], UR32, desc[URZ] ;  /* 0x0000ff082a0073b4 */ /* 0x0007e20008211820 */
[----:B------:R3:W4:Y:S01]  /*0ee0*/  @!P0 SYNCS.PHASECHK.TRANS64.TRYWAIT P1, [UR34+0x30], R0 ;  /* 0x00003000ff0085a7 */ /* 0x0007220008021122 */
[----:B-1----:R-:W-:-:S05]  /*0ef0*/  UMOV UR20, UR33 ;  /* 0x0000002100147c82 */ /* 0x002fca0008000000 */
[----:B------:R-:W-:Y:S05]  /*0f00*/  BRA.U UP0, `(.L_x_20) ;  /* 0xfffffffd00447547 */ /* 0x000fea000b83ffff */
[----:B------:R-:W1:Y:S01]  /*0f10*/  LDCU.64 UR4, c[0x0][0x648] ;  /* 0x0000c900ff0477ac */ /* 0x000e620008000a00 */
[----:B------:R-:W-:-:S04]  /*0f20*/  UIADD3 UR40, UPT, UPT, UR37, UR40, URZ ;  /* 0x0000002825287290 */ /* 0x000fc8000fffe0ff */
[----:B------:R-:W-:Y:S02]  /*0f30*/  UISETP.GE.AND UP0, UPT, UR40, 0x100, UPT ;  /* 0x000001002800788c */ /* 0x000fe4000bf06270 */
[----:B-1----:R-:W-:Y:S01]  /*0f40*/  UIMAD.WIDE.U32 UR6, UR40, UR5, URZ ;  /* 0x00000005280672a5 */ /* 0x002fe2000f8e00ff */
[----:B------:R-:W1:Y:S03]  /*0f50*/  LDCU UR5, c[0x0][0x658] ;  /* 0x0000cb00ff0577ac */ /* 0x000e660008000800 */
[----:B------:R-:W-:-:S04]  /*0f60*/  UIADD3 UR6, UPT, UPT, UR40, -UR7, URZ ;  /* 0x8000000728067290 */ /* 0x000fc8000fffe0ff */
[----:B------:R-:W-:-:S04]  /*0f70*/  USHF.R.U32.HI UR6, URZ, UR23, UR6 ;  /* 0x00000017ff067299 */ /* 0x000fc80008011606 */
[----:B------:R-:W-:-:S04]  /*0f80*/  UIADD3 UR6, UPT, UPT, UR7, UR6, URZ ;  /* 0x0000000607067290 */ /* 0x000fc8000fffe0ff */
[----:B------:R-:W-:-:S04]  /*0f90*/  USHF.R.U32.HI UR6, URZ, UR22, UR6 ;  /* 0x00000016ff067299 */ /* 0x000fc80008011606 */
[----:B------:R-:W-:-:S04]  /*0fa0*/  UIADD3 UR6, UPT, UPT, -UR6, URZ, URZ ;  /* 0x000000ff06067290 */ /* 0x000fc8000fffe1ff */
[----:B------:R-:W-:-:S04]  /*0fb0*/  UIMAD UR6, UR4, UR6, UR40 ;  /* 0x00000006040672a4 */ /* 0x000fc8000f8e0228 */
[----:B-1-3--:R-:W-:Y:S01]  /*0fc0*/  UIMAD.WIDE.U32 UR8, UR6, UR5, URZ ;  /* 0x00000005060872a5 */ /* 0x00afe2000f8e00ff */
[----:B------:R-:W1:Y:S03]  /*0fd0*/  LDCU.64 UR4, c[0x0][0x660] ;  /* 0x0000cc00ff0477ac */ /* 0x000e660008000a00 */
[----:B------:R-:W-:-:S04]  /*0fe0*/  UIADD3 UR7, UPT, UPT, UR6, -UR9, URZ ;  /* 0x8000000906077290 */ /* 0x000fc8000fffe0ff */
[----:B------:R-:W-:-:S04]  /*0ff0*/  USHF.R.U32.HI UR7, URZ, UR21, UR7 ;  /* 0x00000015ff077299 */ /* 0x000fc80008011607 */
[----:B------:R-:W-:-:S04]  /*1000*/  UIADD3 UR7, UPT, UPT, UR9, UR7, URZ ;  /* 0x0000000709077290 */ /* 0x000fc8000fffe0ff */
[----:B------:R-:W-:-:S04]  /*1010*/  USHF.R.U32.HI UR11, URZ, UR15, UR7 ;  /* 0x0000000fff0b7299 */ /* 0x000fc80008011607 */
[----:B-1----:R-:W-:Y:S01]  /*1020*/  UIMAD.WIDE.U32 UR8, UR11, UR5, URZ ;  /* 0x000000050b0872a5 */ /* 0x002fe2000f8e00ff */
[----:B------:R-:W1:Y:S03]  /*1030*/  LDCU UR5, c[0x0][0x654] ;  /* 0x0000ca80ff0577ac */ /* 0x000e660008000800 */
[----:B------:R-:W-:Y:S02]  /*1040*/  UIADD3 UR7, UPT, UPT, UR11, -UR9, URZ ;  /* 0x800000090b077290 */ /* 0x000fe4000fffe0ff */
[----:B------:R-:W-:Y:S02]  /*1050*/  UIADD3 UR8, UPT, UPT, -UR11, URZ, URZ ;  /* 0x000000ff0b087290 */ /* 0x000fe4000fffe1ff */
[----:B------:R-:W-:-:S04]  /*1060*/  USHF.R.U32.HI UR7, URZ, UR14, UR7 ;  /* 0x0000000eff077299 */ /* 0x000fc80008011607 */
[----:B------:R-:W-:-:S04]  /*1070*/  UIADD3 UR7, UPT, UPT, UR9, UR7, URZ ;  /* 0x0000000709077290 */ /* 0x000fc8000fffe0ff */
[----:B------:R-:W-:Y:S02]  /*1080*/  USHF.R.U32.HI UR7, URZ, UR13, UR7 ;  /* 0x0000000dff077299 */ /* 0x000fe40008011607 */
[----:B-1----:R-:W-:Y:S02]  /*1090*/  UIMAD UR5, UR5, UR8, UR6 ;  /* 0x00000008050572a4 */ /* 0x002fe4000f8e0206 */
[----:B------:R-:W-:-:S04]  /*10a0*/  UIADD3 UR7, UPT, UPT, -UR7, URZ, URZ ;  /* 0x000000ff07077290 */ /* 0x000fc8000fffe1ff */
[----:B------:R-:W-:Y:S01]  /*10b0*/  UIMAD UR11, UR4, UR7, UR11 ;  /* 0x00000007040b72a4 */ /* 0x000fe2000f8e020b */
[----:B------:R-:W-:Y:S11]  /*10c0*/  BRA.U !UP0, `(.L_x_21) ;  /* 0xfffffff9085c7547 */ /* 0x000ff6000b83ffff */
.L_x_16:
[----:B-1----:R-:W-:Y:S01]  /*10d0*/  UIADD3 UR4, UPT, UPT, UR38, 0x2, URZ ;  /* 0x0000000226047890 */ /* 0x002fe2000fffe0ff */
[----:B------:R-:W1:Y:S01]  /*10e0*/  S2UR UR12, SR_CgaCtaId ;  /* 0x00000000000c79c3 */ /* 0x000e620000008800 */
[----:B------:R-:W-:-:S04]  /*10f0*/  UISETP.NE.AND UP0, UPT, UR38, 0x5, UPT ;  /* 0x000000052600788c */ /* 0x000fc8000bf05270 */
[----:B------:R-:W-:-:S04]  /*1100*/  USEL UR4, UR4, 0x1, UP0 ;  /* 0x0000000104047887 */ /* 0x000fc80008000000 */
[----:B------:R-:W-:Y:S02]  /*1110*/  UIADD3 UR5, UPT, UPT, UR4, 0x1, URZ ;  /* 0x0000000104057890 */ /* 0x000fe4000fffe0ff */
[----:B------:R-:W-:-:S04]  /*1120*/  UISETP.NE.AND UP1, UPT, UR4, 0x6, UPT ;  /* 0x000000060400788c */ /* 0x000fc8000bf25270 */
[----:B------:R-:W-:Y:S02]  /*1130*/  USEL UR5, UR5, 0x1, UP1 ;  /* 0x0000000105057887 */ /* 0x000fe40008800000 */
[----:B------:R-:W-:Y:S02]  /*1140*/  UISETP.EQ.XOR UP1, UPT, UR38, 0x5, !UP1 ;  /* 0x000000052600788c */ /* 0x000fe4000cf22a70 */
[----:B------:R-:W-:Y:S02]  /*1150*/  UIADD3 UR4, UPT, UPT, UR5, 0x1, URZ ;  /* 0x0000000105047890 */ /* 0x000fe4000fffe0ff */
[----:B------:R-:W-:Y:S02]  /*1160*/  UISETP.NE.AND UP0, UPT, UR5, 0x6, UPT ;  /* 0x000000060500788c */ /* 0x000fe4000bf05270 */
[----:B------:R-:W-:Y:S02]  /*1170*/  UISETP.EQ.XOR UP1, UPT, UR5, 0x6, UP1 ;  /* 0x000000060500788c */ /* 0x000fe40008f22a70 */
[----:B------:R-:W-:-:S04]  /*1180*/  USEL UR4, UR4, 0x1, UP0 ;  /* 0x0000000104047887 */ /* 0x000fc80008000000 */
[----:B------:R-:W-:Y:S02]  /*1190*/  UIADD3 UR6, UPT, UPT, UR4, 0x1, URZ ;  /* 0x0000000104067890 */ /* 0x000fe4000fffe0ff */
[----:B------:R-:W-:Y:S02]  /*11a0*/  UISETP.NE.AND UP0, UPT, UR4, 0x6, UPT ;  /* 0x000000060400788c */ /* 0x000fe4000bf05270 */
[----:B------:R-:W-:Y:S02]  /*11b0*/  UISETP.EQ.XOR UP1, UPT, UR4, 0x6, UP1 ;  /* 0x000000060400788c */ /* 0x000fe40008f22a70 */
[----:B------:R-:W-:Y:S01]  /*11c0*/  USEL UR6, UR6, 0x1, UP0 ;  /* 0x0000000106067887 */ /* 0x000fe20008000000 */
[----:B------:R-:W-:-:S03]  /*11d0*/  UMOV UR4, 0x400 ;  /* 0x0000040000047882 */ /* 0x000fc60000000000 */
[----:B------:R-:W-:Y:S02]  /*11e0*/  UISETP.EQ.XOR UP1, UPT, UR6, 0x6, UP1 ;  /* 0x000000060600788c */ /* 0x000fe40008f22a70 */
[----:B------:R-:W-:Y:S02]  /*11f0*/  UISETP.NE.AND UP0, UPT, UR6, 0x6, UPT ;  /* 0x000000060600788c */ /* 0x000fe4000bf05270 */
[----:B------:R-:W-:Y:S02]  /*1200*/  USEL UR5, URZ, 0x1, !UP1 ;  /* 0x00000001ff057887 */ /* 0x000fe4000c800000 */
[----:B-1----:R-:W-:Y:S02]  /*1210*/  ULEA UR4, UR12, UR4, 0x18 ;  /* 0x000000040c047291 */ /* 0x002fe4000f8ec0ff */
[----:B------:R-:W-:Y:S02]  /*1220*/  ULOP3.LUT UR5, UR39, UR5, URZ, 0x3c, !UPT ;  /* 0x0000000527057292 */ /* 0x000fe4000f8e3cff */
[----:B------:R-:W-:-:S02]  /*1230*/  USEL UR6, UR6, URZ, UP0 ;  /* 0x000000ff06067287 */ /* 0x000fc40008000000 */
[----:B------:R-:W-:Y:S02]  /*1240*/  USHF.L.U32 UR5, UR5, 0x1f, URZ ;  /* 0x0000001f05057899 */ /* 0x000fe400080006ff */
[----:B------:R-:W-:Y:S02]  /*1250*/  ULEA UR4, UR6, UR4, 0x3 ;  /* 0x0000000406047291 */ /* 0x000fe4000f8e18ff */
[----:B------:R-:W-:Y:S02]  /*1260*/  UISETP.NE.AND UP0, UPT, UR31, URZ, UPT ;  /* 0x000000ff1f00728c */ /* 0x000fe4000bf05270 */
[----:B------:R-:W-:-:S05]  /*1270*/  MOV R0, UR5 ;  /* 0x0000000500007c02 */ /* 0x000fca0008000f00 */
[----:B------:R-:W1:Y:S02]  /*1280*/  SYNCS.PHASECHK.TRANS64.TRYWAIT P0, [UR4+0x30], R0 ;  /* 0x00003000ff0075a7 */ /* 0x000e640008001104 */
[----:B-1----:R-:W-:Y:S05]  /*1290*/  @!P0 BRA `(.L_x_22) ;  /* 0x0000002000d48947 */ /* 0x002fea0003800000 */
.L_x_58:
[----:B------:R-:W-:Y:S05]  /*12a0*/  BRA.U UP0, `(.L_x_15) ;  /* 0x00000001000c7547 */ /* 0x000fea000b800000 */
[----:B------:R-:W-:-:S13]  /*12b0*/  ELECT P0, URZ, PT ;  /* 0x0000000000ff782f */ /* 0x000fda0003800000 */
[----:B-1----:R-:W-:-:S04]  /*12c0*/  @P0 MOV R0, 0x10c00 ;  /* 0x00010c0000000802 */ /* 0x002fc80000000f00 */
[----:B------:R1:W-:Y:S03]  /*12d0*/  @P0 SYNCS.ARRIVE.TRANS64 RZ, [UR4], R0 ;  /* 0x00000000ffff09a7 */ /* 0x0003e60008000004 */
.L_x_15:
[----:B------:R-:W-:-:S13]  /*12e0*/  ISETP.NE.AND P0, PT, R5, 0x4, PT ;  /* 0x000000040500780c */ /* 0x000fda0003f05270 */
[----:B------:R-:W-:Y:S05]  /*12f0*/  @P0 BRA `(.L_x_23) ;  /* 0x0000000800980947 */ /* 0x000fea0003800000 */
[----:B------:R-:W5:Y:S08]  /*1300*/  S2UR UR25, SR_CTAID.Z ;  /* 0x00000000001979c3 */ /* 0x000f700000002700 */
[----:B------:R-:W-:Y:S01]  /*1310*/  BAR.SYNC.DEFER_BLOCKING 0x3, 0xa0 ;  /* 0x00c2800000007b1d */ /* 0x000fe20000010000 */
[----:B-1----:R-:W-:Y:S01]  /*1320*/  HFMA2 R3, -RZ, RZ, 0, 5.9604644775390625e-08 ;  /* 0x00000001ff037431 */ /* 0x002fe200000001ff */
[----:B-----5:R-:W-:-:S09]  /*1330*/  UISETP.GT.U32.AND UP0, UPT, UR25, 0xff, UPT ;  /* 0x000000ff1900788c */ /* 0x020fd2000bf04070 */
[----:B------:R-:W-:Y:S05]  /*1340*/  BRA.U UP0, `(.L_x_24) ;  /* 0x0000000900647547 */ /* 0x000fea000b800000 */
[----:B------:R-:W-:Y:S01]  /*1350*/  UMOV UR4, 0x400 ;  /* 0x0000040000047882 */ /* 0x000fe20000000000 */
[----:B------:R-:W1:Y:S01]  /*1360*/  LDCU UR7, c[0x0][0x374] ;  /* 0x00006e80ff0777ac */ /* 0x000e620008000800 */
[----:B------:R-:W-:Y:S01]  /*1370*/  MOV R3, 0x1 ;  /* 0x0000000100037802 */ /* 0x000fe20000000f00 */
[----:B------:R-:W-:Y:S01]  /*1380*/  ULEA UR12, UR12, UR4, 0x18 ;  /* 0x000000040c0c7291 */ /* 0x000fe2000f8ec0ff */
[----:B------:R-:W1:Y:S01]  /*1390*/  LDCU UR4, c[0x0][0x370] ;  /* 0x00006e00ff0477ac */ /* 0x000e620008000800 */
[----:B------:R-:W5:Y:S07]  /*13a0*/  LDCU UR38, c[0x0][0x378] ;  /* 0x00006f00ff2677ac */ /* 0x000f6e0008000800 */
[----:B------:R-:W4:Y:S01]  /*13b0*/  LDS R0, [UR12+0x78] ;  /* 0x0000780cff007984 */ /* 0x000f220008000800 */
[----:B------:R-:W-:Y:S01]  /*13c0*/  UMOV UR41, 0x10c02000 ;  /* 0x10c0200000297882 */ /* 0x000fe20000000000 */
[----:B------:R-:W-:-:S02]  /*13d0*/  ULOP3.LUT UR5, UR28, 0x1, URZ, 0x3c, !UPT ;  /* 0x000000011c057892 */ /* 0x000fc4000f8e3cff */
[----:B------:R-:W-:Y:S02]  /*13e0*/  USEL UR6, URZ, 0x4000, UP6 ;  /* 0x00004000ff067887 */ /* 0x000fe4000b000000 */
[----:B------:R-:W-:Y:S01]  /*13f0*/  USEL UR41, UR41, 0x10c00000, !UP5 ;  /* 0x10c0000029297887 */ /* 0x000fe2000e800000 */
[----:B------:R-:W-:Y:S01]  /*1400*/  UMOV UR27, 0x1 ;  /* 0x00000001001b7882 */ /* 0x000fe20000000000 */
[----:B------:R-:W-:Y:S02]  /*1410*/  UIADD3 UR17, UPT, UPT, UR12, 0x37000, URZ ;  /* 0x000370000c117890 */ /* 0x000fe4000fffe0ff */
[----:B-1----:R-:W-:Y:S02]  /*1420*/  UIMAD UR4, UR7, UR4, URZ ;  /* 0x00000004070472a4 */ /* 0x002fe4000f8e02ff */
[----:B------:R-:W-:Y:S02]  /*1430*/  USHF.L.U32 UR5, UR27, UR5, URZ ;  /* 0x000000051b057299 */ /* 0x000fe400080006ff */
[----:B------:R-:W-:-:S02]  /*1440*/  USHF.L.U32 UR27, UR27, UR28, URZ ;  /* 0x0000001c1b1b7299 */ /* 0x000fc400080006ff */
[----:B------:R-:W-:Y:S02]  /*1450*/  UIADD3 UR41, UPT, UPT, UR6, UR41, URZ ;  /* 0x0000002906297290 */ /* 0x000fe4000fffe0ff */
[----:B-----5:R-:W-:Y:S02]  /*1460*/  UIMAD UR38, UR4, UR38, URZ ;  /* 0x00000026042672a4 */ /* 0x020fe4000f8e02ff */
[----:B------:R-:W-:Y:S02]  /*1470*/  ULOP3.LUT UR27, UR5, 0xffff, UR27, 0xc8, !UPT ;  /* 0x0000ffff051b7892 */ /* 0x000fe4000f8ec81b */
[----:B------:R-:W-:Y:S02]  /*1480*/  UIADD3 UR18, UPT, UPT, UR12, 0x36400, URZ ;  /* 0x000364000c127890 */ /* 0x000fe4000fffe0ff */
[----:B------:R-:W-:Y:S02]  /*1490*/  UIADD3 UR19, UPT, UPT, UR12, 0x6400, URZ ;  /* 0x000064000c137890 */ /* 0x000fe4000fffe0ff */
[----:B------:R-:W-:-:S02]  /*14a0*/  UIADD3 UR20, UPT, UPT, UR12, 0x1e400, URZ ;  /* 0x0001e4000c147890 */ /* 0x000fc4000fffe0ff */
[----:B------:R-:W-:Y:S02]  /*14b0*/  USHF.R.U32.HI UR17, URZ, 0x4, UR17 ;  /* 0x00000004ff117899 */ /* 0x000fe40008011611 */
[----:B------:R-:W-:Y:S02]  /*14c0*/  USHF.R.U32.HI UR18, URZ, 0x4, UR18 ;  /* 0x00000004ff127899 */ /* 0x000fe40008011612 */
[----:B------:R-:W-:Y:S02]  /*14d0*/  USHF.R.U32.HI UR19, URZ, 0x4, UR19 ;  /* 0x00000004ff137899 */ /* 0x000fe40008011613 */
[----:B------:R-:W-:Y:S02]  /*14e0*/  USHF.R.U32.HI UR20, URZ, 0x4, UR20 ;  /* 0x00000004ff147899 */ /* 0x000fe40008011614 */
[----:B------:R-:W-:Y:S02]  /*14f0*/  ULOP3.LUT UR17, UR17, 0x3fc0, URZ, 0xc0, !UPT ;  /* 0x00003fc011117892 */ /* 0x000fe4000f8ec0ff */
[----:B------:R-:W-:Y:S01]  /*1500*/  ULOP3.LUT UR18, UR18, 0x3fc0, URZ, 0xc0, !UPT ;  /* 0x00003fc012127892 */ /* 0x000fe2000f8ec0ff */
[----:B----4-:R-:W-:Y:S01]  /*1510*/  R2UR UR39, R0 ;  /* 0x00000000002772ca */ /* 0x010fe200000e0000 */
[----:B------:R-:W-:-:S02]  /*1520*/  ULOP3.LUT UR19, UR19, 0x3fc0, URZ, 0xc0, !UPT ;  /* 0x00003fc013137892 */ /* 0x000fc4000f8ec0ff */
[----:B------:R-:W-:Y:S02]  /*1530*/  ULOP3.LUT UR20, UR20, 0x3fc0, URZ, 0xc0, !UPT ;  /* 0x00003fc014147892 */ /* 0x000fe4000f8ec0ff */
[----:B------:R-:W-:Y:S02]  /*1540*/  ULEA.HI UR38, UR38, UR38, URZ, 0x1 ;  /* 0x0000002626267291 */ /* 0x000fe4000f8f08ff */
[----:B------:R-:W-:Y:S02]  /*1550*/  UISETP.NE.AND UP0, UPT, UR31, URZ, UPT ;  /* 0x000000ff1f00728c */ /* 0x000fe4000bf05270 */
[----:B------:R-:W-:Y:S02]  /*1560*/  UIADD3 UR26, UPT, UPT, UR12, 0x60, URZ ;  /* 0x000000600c1a7890 */ /* 0x000fe4000fffe0ff */
[----:B------:R-:W-:Y:S02]  /*1570*/  ULOP3.LUT UR17, UR17, 0x10000, URZ, 0xfc, !UPT ;  /* 0x0001000011117892 */ /* 0x000fe4000f8efcff */
[----:B------:R-:W-:-:S02]  /*1580*/  UIADD3 UR10, UPT, UPT, UR39, 0x100, URZ ;  /* 0x00000100270a7890 */ /* 0x000fc4000fffe0ff */
[----:B------:R-:W-:Y:S02]  /*1590*/  UIADD3 UR8, UPT, UPT, UR39, 0x40000100, URZ ;  /* 0x4000010027087890 */ /* 0x000fe4000fffe0ff */
[----:B------:R-:W-:Y:S02]  /*15a0*/  UIADD3 UR6, UPT, UPT, UR39, -0x7fffff00, URZ ;  /* 0x8000010027067890 */ /* 0x000fe4000fffe0ff */
[----:B------:R-:W-:Y:S02]  /*15b0*/  UIADD3 UR4, UPT, UPT, UR39, -0x3fffff00, URZ ;  /* 0xc000010027047890 */ /* 0x000fe4000fffe0ff */
[----:B------:R-:W-:Y:S02]  /*15c0*/  UIADD3 UR11, UPT, UPT, UR39, 0x104, URZ ;  /* 0x00000104270b7890 */ /* 0x000fe4000fffe0ff */
[----:B------:R-:W-:Y:S02]  /*15d0*/  UIADD3 UR9, UPT, UPT, UR39, 0x40000104, URZ ;  /* 0x4000010427097890 */ /* 0x000fe4000fffe0ff */
[----:B------:R-:W-:-:S02]  /*15e0*/  UIADD3 UR7, UPT, UPT, UR39, -0x7ffffefc, URZ ;  /* 0x8000010427077890 */ /* 0x000fc4000fffe0ff */
[----:B------:R-:W-:Y:S02]  /*15f0*/  UIADD3 UR5, UPT, UPT, UR39, -0x3ffffefc, URZ ;  /* 0xc000010427057890 */ /* 0x000fe4000fffe0ff */
[----:B------:R-:W-:Y:S02]  /*1600*/  USHF.R.U32.HI UR33, URZ, 0x1, UR10 ;  /* 0x00000001ff217899 */ /* 0x000fe4000801160a */
[----:B------:R-:W-:Y:S02]  /*1610*/  USHF.R.U32.HI UR46, URZ, 0x1, UR8 ;  /* 0x00000001ff2e7899 */ /* 0x000fe40008011608 */
[----:B------:R-:W-:Y:S02]  /*1620*/  USHF.R.U32.HI UR42, URZ, 0x1, UR6 ;  /* 0x00000001ff2a7899 */ /* 0x000fe40008011606 */
[----:B------:R-:W-:Y:S02]  /*1630*/  USHF.R.U32.HI UR40, URZ, 0x1, UR4 ;  /* 0x00000001ff287899 */ /* 0x000fe40008011604 */
[----:B------:R-:W-:-:S02]  /*1640*/  USHF.R.U32.HI UR52, URZ, 0x1a, UR11 ;  /* 0x0000001aff347899 */ /* 0x000fc4000801160b */
[----:B------:R-:W-:Y:S02]  /*1650*/  USHF.R.U32.HI UR32, URZ, 0x1a, UR9 ;  /* 0x0000001aff207899 */ /* 0x000fe40008011609 */
[----:B------:R-:W-:Y:S02]  /*1660*/  USHF.R.U32.HI UR24, URZ, 0x1a, UR7 ;  /* 0x0000001aff187899 */ /* 0x000fe40008011607 */
[----:B------:R-:W-:Y:S02]  /*1670*/  USHF.R.U32.HI UR16, URZ, 0x1a, UR5 ;  /* 0x0000001aff107899 */ /* 0x000fe40008011605 */
[----:B------:R-:W-:Y:S02]  /*1680*/  ULOP3.LUT UR33, UR33, 0x60000000, URZ, 0xc0, !UPT ;  /* 0x6000000021217892 */ /* 0x000fe4000f8ec0ff */
[----:B------:R-:W-:Y:S02]  /*1690*/  ULOP3.LUT UR46, UR46, 0x60000000, URZ, 0xc0, !UPT ;  /* 0x600000002e2e7892 */ /* 0x000fe4000f8ec0ff */
[----:B------:R-:W-:-:S02]  /*16a0*/  ULOP3.LUT UR42, UR42, 0x60000000, URZ, 0xc0, !UPT ;  /* 0x600000002a2a7892 */ /* 0x000fc4000f8ec0ff */
[----:B------:R-:W-:Y:S02]  /*16b0*/  ULOP3.LUT UR40, UR40, 0x60000000, URZ, 0xc0, !UPT ;  /* 0x6000000028287892 */ /* 0x000fe4000f8ec0ff */
[----:B------:R-:W-:Y:S02]  /*16c0*/  ULOP3.LUT UR52, UR33, 0x30, UR52, 0xf8, !UPT ;  /* 0x0000003021347892 */ /* 0x000fe4000f8ef834 */
[----:B------:R-:W-:Y:S02]  /*16d0*/  ULOP3.LUT UR46, UR46, 0x30, UR32, 0xf8, !UPT ;  /* 0x000000302e2e7892 */ /* 0x000fe4000f8ef820 */
[----:B------:R-:W-:Y:S02]  /*16e0*/  ULOP3.LUT UR42, UR42, 0x30, UR24, 0xf8, !UPT ;  /* 0x000000302a2a7892 */ /* 0x000fe4000f8ef818 */
[----:B------:R-:W-:Y:S02]  /*16f0*/  ULOP3.LUT UR40, UR40, 0x30, UR16, 0xf8, !UPT ;  /* 0x0000003028287892 */ /* 0x000fe4000f8ef810 */
[----:B------:R-:W-:-:S02]  /*1700*/  ULOP3.LUT UR53, UR52, UR41, URZ, 0xfc, !UPT ;  /* 0x0000002934357292 */ /* 0x000fc4000f8efcff */
[----:B------:R-:W-:Y:S02]  /*1710*/  ULOP3.LUT UR47, UR46, UR41, URZ, 0xfc, !UPT ;  /* 0x000000292e2f7292 */ /* 0x000fe4000f8efcff */
[----:B------:R-:W-:Y:S02]  /*1720*/  ULOP3.LUT UR43, UR42, UR41, URZ, 0xfc, !UPT ;  /* 0x000000292a2b7292 */ /* 0x000fe4000f8efcff */
[----:B------:R-:W-:Y:S02]  /*1730*/  ULOP3.LUT UR41, UR40, UR41, URZ, 0xfc, !UPT ;  /* 0x0000002928297292 */ /* 0x000fe4000f8efcff */
[----:B------:R-:W-:Y:S02]  /*1740*/  ULOP3.LUT UR18, UR18, 0x10000, URZ, 0xfc, !UPT ;  /* 0x0001000012127892 */ /* 0x000fe4000f8efcff */
[----:B------:R-:W-:Y:S02]  /*1750*/  ULOP3.LUT UR19, UR19, 0x10000, URZ, 0xfc, !UPT ;  /* 0x0001000013137892 */ /* 0x000fe4000f8efcff */
[----:B------:R-:W-:-:S02]  /*1760*/  ULOP3.LUT UR20, UR20, 0x10000, URZ, 0xfc, !UPT ;  /* 0x0001000014147892 */ /* 0x000fc4000f8efcff */
[----:B------:R-:W-:Y:S02]  /*1770*/  USHF.R.S32.HI UR38, URZ, 0x1, UR38 ;  /* 0x00000001ff267899 */ /* 0x000fe40008011426 */
[----:B------:R-:W-:Y:S01]  /*1780*/  UISETP.NE.AND UP1, UPT, UR31, URZ, UPT ;  /* 0x000000ff1f00728c */ /* 0x000fe2000bf25270 */
[----:B------:R-:W-:Y:S01]  /*1790*/  UMOV UR37, URZ ;  /* 0x000000ff00257c82 */ /* 0x000fe20008000000 */
[----:B------:R-:W-:Y:S01]  /*17a0*/  UMOV UR35, URZ ;  /* 0x000000ff00237c82 */ /* 0x000fe20008000000 */
[----:B------:R-:W-:Y:S01]  /*17b0*/  UMOV UR52, URZ ;  /* 0x000000ff00347c82 */ /* 0x000fe20008000000 */
[----:B------:R-:W-:Y:S01]  /*17c0*/  UMOV UR46, URZ ;  /* 0x000000ff002e7c82 */ /* 0x000fe20008000000 */
[----:B------:R-:W-:Y:S01]  /*17d0*/  UMOV UR42, URZ ;  /* 0x000000ff002a7c82 */ /* 0x000fe20008000000 */
[----:B------:R-:W-:-:S05]  /*17e0*/  UMOV UR40, URZ ;  /* 0x000000ff00287c82 */ /* 0x000fca0008000000 */
.L_x_32:
[----:B-1----:R-:W-:Y:S01]  /*17f0*/  PLOP3.LUT P1, PT, PT, PT, PT, 0x80, 0x8 ;  /* 0x000000000008781c */ /* 0x002fe20003f2f070 */
[----:B------:R-:W-:Y:S02]  /*1800*/  UIADD3 UR25, UPT, UPT, UR38, UR25, URZ ;  /* 0x0000001926197290 */ /* 0x000fe4000fffe0ff */
[----:B------:R-:W-:Y:S01]  /*1810*/  UPLOP3.LUT UP4, UPT, UPT, UPT, UPT, 0x40, 0x4 ;  /* 0x000000000004789c */ /* 0x000fe20003f8e870 */
[----:B----45:R-:W-:Y:S10]  /*1820*/  BRA.U UP0, `(.L_x_25) ;  /* 0x00000001001c7547 */ /* 0x030ff4000b800000 */
[----:B------:R-:W-:Y:S01]  /*1830*/  USHF.L.U32 UR16, UR37, 0x1f, URZ ;  /* 0x0000001f25107899 */ /* 0x000fe200080006ff */
[----:B------:R-:W-:Y:S01]  /*1840*/  SHF.L.U32 R2, R3, 0x1f, RZ ;  /* 0x0000001f03027819 */ /* 0x000fe200000006ff */
[----:B------:R-:W-:-:S04]  /*1850*/  ULEA UR24, UR35, UR12, 0x3 ;  /* 0x0000000c23187291 */ /* 0x000fc8000f8e18ff */
[----:B------:R-:W-:-:S05]  /*1860*/  MOV R0, UR16 ;  /* 0x0000001000007c02 */ /* 0x000fca0008000f00 */
[----:B------:R1:W4:Y:S01]  /*1870*/  SYNCS.PHASECHK.TRANS64.TRYWAIT P1, [UR24], R0 ;  /* 0x00000000ff0075a7 */ /* 0x0003220008021118 */
[----:B------:R-:W5:Y:S02]  /*1880*/  SYNCS.PHASECHK.TRANS64.TRYWAIT P0, [UR12+0x68], R2 ;  /* 0x00006802ff0075a7 */ /* 0x000f64000800110c */
[----:B-1--45:R-:W-:Y:S05]  /*1890*/  @!P0 BRA `(.L_x_26) ;  /* 0x0000001c00748947 */ /* 0x032fea0003800000 */
.L_x_25:
[----:B------:R-:W-:-:S05]  /*18a0*/  UMOV UR33, URZ ;  /* 0x000000ff00217c82 */ /* 0x000fca0008000000 */
.L_x_30:
[----:B-1--45:R-:W-:Y:S05]  /*18b0*/  BRA.U UP0, `(.L_x_27) ;  /* 0x0000000100ac7547 */ /* 0x032fea000b800000 */
[----:B------:R-:W-:Y:S02]  /*18c0*/  USHF.L.U32 UR24, UR35, 0xa, URZ ;  /* 0x0000000a23187899 */ /* 0x000fe400080006ff */
[----:B------:R-:W-:Y:S02]  /*18d0*/  ULEA UR60, UR35, UR17, 0x6 ;  /* 0x00000011233c7291 */ /* 0x000fe4000f8e30ff */
[----:B------:R-:W-:Y:S02]  /*18e0*/  UIADD3 UR34, UPT, UPT, UR24, 0x6, URZ ;  /* 0x0000000618227890 */ /* 0x000fe4000fffe0ff */
[----:B------:R-:W-:Y:S02]  /*18f0*/  ULEA UR16, UR35, UR12, 0x3 ;  /* 0x0000000c23107291 */ /* 0x000fe4000f8e18ff */
[----:B------:R-:W-:Y:S02]  /*1900*/  UIADD3 UR36, UPT, UPT, UR34, UR20, URZ ;  /* 0x0000001422247290 */ /* 0x000fe4000fffe0ff */
[----:B------:R-:W-:Y:S02]  /*1910*/  ULEA UR62, UR35, UR18, 0x5 ;  /* 0x00000012233e7291 */ /* 0x000fe4000f8e28ff */
[----:B------:R-:W-:Y:S02]  /*1920*/  UIADD3 UR58, UPT, UPT, UR60, 0x20, URZ ;  /* 0x000000203c3a7890 */ /* 0x000fe4000fffe0ff */
[----:B------:R-:W-:Y:S02]  /*1930*/  UIADD3 UR56, UPT, UPT, UR24, UR20, URZ ;  /* 0x0000001418387290 */ /* 0x000fe4000fffe0ff */
[----:B------:R-:W-:Y:S02]  /*1940*/  UIADD3 UR54, UPT, UPT, UR24, UR19, URZ ;  /* 0x0000001318367290 */ /* 0x000fe4000fffe0ff */
[----:B------:R-:W-:Y:S02]  /*1950*/  UIADD3 UR50, UPT, UPT, UR20, 0x2, UR24 ;  /* 0x0000000214327890 */ /* 0x000fe4000fffe018 */
[----:B------:R-:W-:Y:S02]  /*1960*/  UIADD3 UR48, UPT, UPT, UR19, 0x2, UR24 ;  /* 0x0000000213307890 */ /* 0x000fe4000fffe018 */
[----:B------:R-:W-:Y:S02]  /*1970*/  UIADD3 UR44, UPT, UPT, UR20, 0x4, UR24 ;  /* 0x00000004142c7890 */ /* 0x000fe4000fffe018 */
[----:B------:R-:W-:Y:S02]  /*1980*/  UIADD3 UR64, UPT, UPT, UR19, 0x4, UR24 ;  /* 0x0000000413407890 */ /* 0x000fe4000fffe018 */
[----:B------:R-:W-:Y:S02]  /*1990*/  UIADD3 UR32, UPT, UPT, UR16, 0x30, URZ ;  /* 0x0000003010207890 */ /* 0x000fe4000fffe0ff */
[----:B------:R-:W-:Y:S01]  /*19a0*/  UIADD3 UR34, UPT, UPT, UR34, UR19, URZ ;  /* 0x0000001322227290 */ /* 0x000fe2000fffe0ff */
[----:B------:R-:W-:Y:S01]  /*19b0*/  UMOV UR63, 0x4008 ;  /* 0x00004008003f7882 */ /* 0x000fe20000000000 */
        /* <DEDUP_REMOVED lines=8> */
[----:B------:R-:W-:Y:S05]  /*1a40*/  @P1 BRA `(.L_x_28) ;  /* 0x0000000000101947 */ /* 0x000fea0003800000 */
[----:B------:R-:W-:Y:S06]  /*1a50*/  USHF.L.U32 UR24, UR37, 0x1f, URZ ;  /* 0x0000001f25187899 */ /* 0x000fec00080006ff */
[----:B-1----:R-:W-:Y:S04]  /*1a60*/  MOV R0, UR24 ;  /* 0x0000001800007c02 */ /* 0x002fe80008000f00 */
[----:B------:R-:W1:Y:S02]  /*1a70*/  SYNCS.PHASECHK.TRANS64.TRYWAIT P0, [UR16], R0 ;  /* 0x00000000ff0075a7 */ /* 0x000e640008001110 */
[----:B-1----:R-:W-:Y:S05]  /*1a80*/  @!P0 BRA `(.L_x_29) ;  /* 0x0000001c00188947 */ /* 0x002fea0003800000 */
.L_x_28:
[----:B------:R4:W-:Y:S01]  /*1a90*/  UTCCP.T.S.2CTA.4x32dp128bit tmem[UR39+0x100], gdesc[UR62] ;  /* 0x0001003e270079e7 */ /* 0x0009e20009300000 */
[----:B------:R4:W-:Y:S01]  /*1aa0*/  UTCCP.T.S.2CTA.4x32dp128bit tmem[UR39+0x104], gdesc[UR60] ;  /* 0x0001043c270079e7 */ /* 0x0009e20009300000 */
[----:B------:R4:W-:Y:S01]  /*1ab0*/  UTCCP.T.S.2CTA.4x32dp128bit tmem[UR39+0x108], gdesc[UR58] ;  /* 0x0001083a270079e7 */ /* 0x0009e20009300000 */
[----:B------:R4:W-:Y:S01]  /*1ac0*/  UTCQMMA.2CTA gdesc[UR54], gdesc[UR56], tmem[UR39], tmem[UR52], idesc[UR53], tmem[UR10], UP4 ;  /* 0x000a343836007dea */ /* 0x0009e2000a200327 */
[----:B------:R-:W-:Y:S01]  /*1ad0*/  UPLOP3.LUT UP4, UPT, UPT, UPT, UPT, 0x80, 0x8 ;  /* 0x000000000008789c */ /* 0x000fe20003f8f070 */
[----:B------:R4:W-:Y:S01]  /*1ae0*/  UTCQMMA.2CTA gdesc[UR48], gdesc[UR50], tmem[UR39], tmem[UR46], idesc[UR47], tmem[UR8], UPT ;  /* 0x00082e3230007dea */ /* 0x0009e2000ba00327 */
[----:B------:R4:W-:Y:S01]  /*1af0*/  UTCQMMA.2CTA gdesc[UR64], gdesc[UR44], tmem[UR39], tmem[UR42], idesc[UR43], tmem[UR6], UPT ;  /* 0x00062a2c40007dea */ /* 0x0009e2000ba00327 */
[----:B------:R-:W-:Y:S01]  /*1b00*/  UMOV UR66, UR36 ;  /* 0x0000002400427c82 */ /* 0x000fe20008000000 */
[----:B------:R-:W-:Y:S01]  /*1b10*/  UMOV UR67, 0x40004040 ;  /* 0x4000404000437882 */ /* 0x000fe20000000000 */
[----:B------:R-:W-:Y:S01]  /*1b20*/  UMOV UR68, UR34 ;  /* 0x0000002200447c82 */ /* 0x000fe20008000000 */
[----:B------:R-:W-:Y:S02]  /*1b30*/  UMOV UR69, 0x40004040 ;  /* 0x4000404000457882 */ /* 0x000fe40000000000 */
[----:B------:R4:W-:Y:S01]  /*1b40*/  UTCQMMA.2CTA gdesc[UR68], gdesc[UR66], tmem[UR39], tmem[UR40], idesc[UR41], tmem[UR4], UPT ;  /* 0x0004284244007dea */ /* 0x0009e2000ba00327 */
[----:B------:R4:W-:Y:S01]  /*1b50*/  UTCBAR.2CTA.MULTICAST [UR32], URZ, UR27 ;  /* 0x000000ff200073e9 */ /* 0x0009e2000820081b */
[----:B------:R-:W-:Y:S01]  /*1b60*/  NOP ;  /* 0x0000000000007918 */ /* 0x000fe20000000000 */
.L_x_27:
[----:B------:R-:W-:Y:S01]  /*1b70*/  UIADD3 UR35, UPT, UPT, UR35, 0x1, URZ ;  /* 0x0000000123237890 */ /* 0x000fe2000fffe0ff */
[----:B------:R-:W-:Y:S01]  /*1b80*/  PLOP3.LUT P1, PT, PT, PT, PT, 0x80, 0x8 ;  /* 0x000000000008781c */ /* 0x000fe20003f2f070 */
[----:B------:R-:W-:Y:S02]  /*1b90*/  UISETP.GT.U32.AND UP3, UPT, UR33, 0x1e, UPT ;  /* 0x0000001e2100788c */ /* 0x000fe4000bf64070 */
[----:B------:R-:W-:Y:S02]  /*1ba0*/  UISETP.NE.AND UP2, UPT, UR35, 0x6, UPT ;  /* 0x000000062300788c */ /* 0x000fe4000bf45270 */
[----:B------:R-:W-:Y:S02]  /*1bb0*/  UISETP.NE.OR UP3, UPT, UR31, URZ, UP3 ;  /* 0x000000ff1f00728c */ /* 0x000fe40009f65670 */
[----:B------:R-:W-:Y:S02]  /*1bc0*/  USEL UR16, URZ, 0x1, UP2 ;  /* 0x00000001ff107887 */ /* 0x000fe40009000000 */
[----:B------:R-:W-:Y:S02]  /*1bd0*/  USEL UR35, UR35, URZ, UP2 ;  /* 0x000000ff23237287 */ /* 0x000fe40009000000 */
[----:B------:R-:W-:Y:S01]  /*1be0*/  ULOP3.LUT UR37, UR37, UR16, URZ, 0x3c, !UPT ;  /* 0x0000001025257292 */ /* 0x000fe2000f8e3cff */
[----:B------:R-:W-:Y:S01]  /*1bf0*/  PLOP3.LUT P0, PT, PT, PT, UP3, 0x80, 0x8 ;  /* 0x000000000008781c */ /* 0x000fe20003f0f038 */
[----:B------:R-:W-:Y:S03]  /*1c00*/  UIADD3 UR33, UPT, UPT, UR33, 0x1, URZ ;  /* 0x0000000121217890 */ /* 0x000fe6000fffe0ff */
[----:B------:R-:W-:Y:S02]  /*1c10*/  @!UP3 USHF.L.U32 UR16, UR37, 0x1f, URZ ;  /* 0x0000001f2510b899 */ /* 0x000fe400080006ff */
[----:B------:R-:W-:Y:S02]  /*1c20*/  @!UP3 ULEA UR24, UR35, UR12, 0x3 ;  /* 0x0000000c2318b291 */ /* 0x000fe4000f8e18ff */
[----:B------:R-:W-:Y:S02]  /*1c30*/  UISETP.NE.AND UP2, UPT, UR33, 0x20, UPT ;  /* 0x000000202100788c */ /* 0x000fe4000bf45270 */
[----:B-1----:R-:W-:Y:S05]  /*1c40*/  IMAD.U32 R0, RZ, RZ, UR16 ;  /* 0x00000010ff007e24 */ /* 0x002fea000f8e00ff */
[----:B------:R5:W1:Y:S02]  /*1c50*/  @!P0 SYNCS.PHASECHK.TRANS64.TRYWAIT P1, [UR24], R0 ;  /* 0x00000000ff0085a7 */ /* 0x000a640008021118 */
[----:B------:R-:W-:Y:S05]  /*1c60*/  BRA.U UP2, `(.L_x_30) ;  /* 0xfffffffd02107547 */ /* 0x000fea000b83ffff */
[----:B------:R-:W-:Y:S05]  /*1c70*/  BRA.U UP1, `(.L_x_31) ;  /* 0x00000001010c7547 */ /* 0x000fea000b800000 */
[----:B------:R-:W-:Y:S02]  /*1c80*/  UMOV UR16, 0x3 ;  /* 0x0000000300107882 */ /* 0x000fe40000000000 */
[----:B------:R4:W-:Y:S01]  /*1c90*/  UTCBAR.2CTA.MULTICAST [UR26], URZ, UR16 ;  /* 0x000000ff1a0073e9 */ /* 0x0009e20008200810 */
[----:B------:R-:W-:Y:S02]  /*1ca0*/  NOP ;  /* 0x0000000000007918 */ /* 0x000fe40000000000 */
.L_x_31:
[----:B------:R-:W-:Y:S01]  /*1cb0*/  UISETP.GE.AND UP2, UPT, UR25, 0x100, UPT ;  /* 0x000001001900788c */ /* 0x000fe2000bf46270 */
[----:B------:R-:W-:-:S08]  /*1cc0*/  LOP3.LUT R3, R3, 0x1, RZ, 0x3c, !PT ;  /* 0x0000000103037812 */ /* 0x000fd000078e3cff */
[----:B------:R-:W-:Y:S05]  /*1cd0*/  BRA.U !UP2, `(.L_x_32) ;  /* 0xfffffff90ac47547 */ /* 0x000fea000b83ffff */
.L_x_24:
[----:B------:R-:W-:-:S09]  /*1ce0*/  UISETP.NE.AND UP0, UPT, UR28, URZ, UPT ;  /* 0x000000ff1c00728c */ /* 0x000fd2000bf05270 */
[----:B------:R-:W-:Y:S05]  /*1cf0*/  BRA.U UP0, `(.L_x_23) ;  /* 0x0000000100187547 */ /* 0x000fea000b800000 */
[----:B-----5:R-:W5:Y:S01]  /*1d00*/  S2R R0, SR_CgaCtaId ;  /* 0x0000000000007919 */ /* 0x020f620000008800 */
[----:B------:R-:W-:Y:S01]  /*1d10*/  MOV R7, 0x400 ;  /* 0x0000040000077802 */ /* 0x000fe20000000f00 */
[----:B------:R-:W-:-:S03]  /*1d20*/  IMAD.U32 R2, R3, -0x80000000, RZ ;  /* 0x8000000003027824 */ /* 0x000fc600078e00ff */
[----:B-----5:R-:W-:-:S04]  /*1d30*/  LEA R7, R0, R7, 0x18 ;  /* 0x0000000700077211 */ /* 0x020fc800078ec0ff */
[----:B------:R-:W5:Y:S02]  /*1d40*/  SYNCS.PHASECHK.TRANS64.TRYWAIT P0, [R7+URZ+0x68], R2 ;  /* 0x00006802070075a7 */ /* 0x000f6400080011ff */
[----:B-----5:R-:W-:Y:S05]  /*1d50*/  @!P0 BRA `(.L_x_33) ;  /* 0x0000001800848947 */ /* 0x020fea0003800000 */
.L_x_23:
[----:B------:R-:W-:-:S13]  /*1d60*/  ISETP.GT.AND P0, PT, R5, 0x3, PT ;  /* 0x000000030500780c */ /* 0x000fda0003f04270 */
[----:B-12345:R-:W-:Y:S05]  /*1d70*/  @P0 EXIT ;  /* 0x000000000000094d */ /* 0x03efea0003800000 */
[----:B------:R-:W-:-:S13]  /*1d80*/  ISETP.NE.AND P0, PT, R5, RZ, PT ;  /* 0x000000ff0500720c */ /* 0x000fda0003f05270 */
[----:B------:R-:W-:Y:S05]  /*1d90*/  @P0 BRA `(.L_x_34) ;  /* 0x00000004008c0947 */ /* 0x000fea0003800000 */
[----:B------:R-:W1:Y:S01]  /*1da0*/  S2R R6, SR_CgaCtaId ;  /* 0x0000000000067919 */ /* 0x000e620000008800 */
[----:B------:R-:W-:Y:S01]  /*1db0*/  NOP ;  /* 0x0000000000007918 */ /* 0x000fe20000000000 */
[----:B------:R-:W-:Y:S02]  /*1dc0*/  MOV R3, 0x40 ;  /* 0x0000004000037802 */ /* 0x000fe40000000f00 */
[----:B------:R-:W-:Y:S02]  /*1dd0*/  MOV R5, 0x400 ;  /* 0x0000040000057802 */ /* 0x000fe40000000f00 */
[C---:B-1----:R-:W-:Y:S02]  /*1de0*/  LEA R0, R6.reuse, R3, 0x18 ;  /* 0x0000000306007211 */ /* 0x042fe400078ec0ff */
[----:B------:R-:W-:-:S04]  /*1df0*/  LEA R5, R6, R5, 0x18 ;  /* 0x0000000506057211 */ /* 0x000fc800078ec0ff */
[----:B------:R-:W1:Y:S02]  /*1e00*/  LDS.U8 R0, [R0] ;  /* 0x0000000000007984 */ /* 0x000e640000000000 */
[----:B-1----:R-:W-:-:S13]  /*1e10*/  ISETP.NE.AND P0, PT, R0, RZ, PT ;  /* 0x000000ff0000720c */ /* 0x002fda0003f05270 */
[----:B------:R-:W-:Y:S05]  /*1e20*/  @P0 BRA `(.L_x_35) ;  /* 0x0000000400500947 */ /* 0x000fea0003800000 */
[C---:B------:R-:W-:Y:S02]  /*1e30*/  LOP3.LUT R0, R6.reuse, 0x1, RZ, 0xc0, !PT ;  /* 0x0000000106007812 */ /* 0x040fe400078ec0ff */
[----:B------:R-:W-:Y:S02]  /*1e40*/  LOP3.LUT R13, R6, 0x1, RZ, 0x3c, !PT ;  /* 0x00000001060d7812 */ /* 0x000fe400078e3cff */
[----:B------:R-:W-:-:S13]  /*1e50*/  ISETP.NE.U32.AND P1, PT, R0, 0x1, PT ;  /* 0x000000010000780c */ /* 0x000fda0003f25070 */
[----:B------:R-:W-:Y:S05]  /*1e60*/  @!P1 BRA `(.L_x_36) ;  /* 0x0000000000c49947 */ /* 0x000fea0003800000 */
[----:B------:R-:W-:Y:S01]  /*1e70*/  ELECT P0, URZ, PT ;  /* 0x0000000000ff782f */ /* 0x000fe20003800000 */
[----:B------:R-:W-:-:S12]  /*1e80*/  BSSY B0, `(.L_x_36) ;  /* 0x000002f000007945 */ /* 0x000fd80003800000 */
[----:B------:R-:W-:Y:S05]  /*1e90*/  @!P0 BRA `(.L_x_37) ;  /* 0x0000000000b48947 */ /* 0x000fea0003800000 */
[----:B------:R-:W-:-:S05]  /*1ea0*/  UMOV UR4, 0x10 ;  /* 0x0000001000047882 */ /* 0x000fca0000000000 */
[----:B------:R-:W-:Y:S04]  /*1eb0*/  DEPBAR.LE SB1, 0x36 ;  /* 0x00009d800000791a */ /* 0x000fe80000000000 */
[----:B------:R-:W1:Y:S02]  /*1ec0*/  UTCATOMSWS.2CTA.FIND_AND_SET.ALIGN UP0, UR4, UR4 ;  /* 0x00000004000475e3 */ /* 0x000e640008200800 */
[----:B-1----:R-:W-:Y:S01]  /*1ed0*/  PLOP3.LUT P0, PT, PT, PT, UP0, 0x80, 0x8 ;  /* 0x000000000008781c */ /* 0x002fe20003f0f008 */
[----:B------:R-:W-:-:S03]  /*1ee0*/  IMAD.U32 R12, RZ, RZ, UR4 ;  /* 0x00000004ff0c7e24 */ /* 0x000fc6000f8e00ff */
[----:B------:R-:W-:-:S04]  /*1ef0*/  SEL R0, RZ, 0xffffffff, !P0 ;  /* 0xffffffffff007807 */ /* 0x000fc80004000000 */
[----:B------:R-:W-:-:S13]  /*1f00*/  ISETP.NE.AND P0, PT, R0, RZ, PT ;  /* 0x000000ff0000720c */ /* 0x000fda0003f05270 */
[----:B------:R-:W-:Y:S05]  /*1f10*/  @P0 BRA `(.L_x_38) ;  /* 0x0000000000240947 */ /* 0x000fea0003800000 */
.L_x_39:
[----:B------:R-:W-:Y:S05]  /*1f20*/  NANOSLEEP 0x64 ;  /* 0x000000640000795d */ /* 0x000fea0003800000 */
[----:B------:R-:W-:-:S05]  /*1f30*/  UMOV UR4, 0x10 ;  /* 0x0000001000047882 */ /* 0x000fca0000000000 */
[----:B------:R-:W-:Y:S04]  /*1f40*/  DEPBAR.LE SB1, 0x36 ;  /* 0x00009d800000791a */ /* 0x000fe80000000000 */
[----:B------:R-:W1:Y:S02]  /*1f50*/  UTCATOMSWS.2CTA.FIND_AND_SET.ALIGN UP0, UR4, UR4 ;  /* 0x00000004000475e3 */ /* 0x000e640008200800 */
[----:B-1----:R-:W-:Y:S01]  /*1f60*/  PLOP3.LUT P0, PT, PT, PT, UP0, 0x80, 0x8 ;  /* 0x000000000008781c */ /* 0x002fe20003f0f008 */
[----:B------:R-:W-:-:S03]  /*1f70*/  IMAD.U32 R12, RZ, RZ, UR4 ;  /* 0x00000004ff0c7e24 */ /* 0x000fc6000f8e00ff */
[----:B------:R-:W-:-:S04]  /*1f80*/  SEL R0, RZ, 0xffffffff, !P0 ;  /* 0xffffffffff007807 */ /* 0x000fc80004000000 */
[----:B------:R-:W-:-:S13]  /*1f90*/  ISETP.NE.AND P0, PT, R0, RZ, PT ;  /* 0x000000ff0000720c */ /* 0x000fda0003f05270 */
[----:B------:R-:W-:Y:S05]  /*1fa0*/  @!P0 BRA `(.L_x_39) ;  /* 0xfffffffc00dc8947 */ /* 0x000fea000383ffff */
.L_x_38:
[----:B------:R-:W-:Y:S01]  /*1fb0*/  MOV R11, 0x60 ;  /* 0x00000060000b7802 */ /* 0x000fe20000000f00 */
[----:B------:R-:W-:Y:S01]  /*1fc0*/  VIADD R2, R5, 0x78 ;  /* 0x0000007805027836 */ /* 0x000fe20000000000 */
[----:B------:R-:W-:Y:S01]  /*1fd0*/  MOV R3, 0x58 ;  /* 0x0000005800037802 */ /* 0x000fe20000000f00 */
[----:B------:R-:W-:Y:S01]  /*1fe0*/  IMAD.MOV.U32 R8, RZ, RZ, 0x4 ;  /* 0x00000004ff087424 */ /* 0x000fe200078e00ff */
[C---:B------:R-:W-:Y:S02]  /*1ff0*/  LEA R11, R6.reuse, R11, 0x18 ;  /* 0x0000000b060b7211 */ /* 0x040fe400078ec0ff */
[----:B------:R-:W-:-:S03]  /*2000*/  LEA R0, R6, R3, 0x18 ;  /* 0x0000000306007211 */ /* 0x000fc600078ec0ff */
[----:B------:R-:W1:Y:S02]  /*2010*/  LDS R14, [R11] ;  /* 0x000000000b0e7984 */ /* 0x000e640000000800 */
[----:B-1----:R-:W-:-:S04]  /*2020*/  IMAD.U32 R14, R14, -0x80000000, RZ ;  /* 0x800000000e0e7824 */ /* 0x002fc800078e00ff */
[----:B------:R-:W1:Y:S02]  /*2030*/  SYNCS.PHASECHK.TRANS64.TRYWAIT P0, [R0+URZ], R14 ;  /* 0x0000000e000075a7 */ /* 0x000e6400080011ff */
[----:B-1----:R-:W-:Y:S05]  /*2040*/  @P0 BRA `(.L_x_40) ;  /* 0x0000000000080947 */ /* 0x002fea0003800000 */
[----:B------:R-:W1:Y:S02]  /*2050*/  SYNCS.PHASECHK.TRANS64.TRYWAIT P0, [R0+URZ], R14 ;  /* 0x0000000e000075a7 */ /* 0x000e6400080011ff */
[----:B-1----:R-:W-:Y:S05]  /*2060*/  @!P0 BRA `(.L_x_41) ;  /* 0x0000001400d88947 */ /* 0x002fea0003800000 */
.L_x_40:
[C---:B------:R-:W-:Y:S01]  /*2070*/  PRMT R3, R13.reuse, 0x654, R0 ;  /* 0x000006540d037816 */ /* 0x040fe20000000000 */
[C---:B------:R-:W-:Y:S01]  /*2080*/  IMAD.SHL.U32 R10, R12.reuse, 0x20, RZ ;  /* 0x000000200c0a7824 */ /* 0x040fe200078e00ff */
[----:B------:R-:W-:Y:S01]  /*2090*/  PRMT R2, R13, 0x654, R2 ;  /* 0x000006540d027816 */ /* 0x000fe20000000002 */
[----:B------:R-:W-:Y:S01]  /*20a0*/  IMAD.MOV.U32 R7, RZ, RZ, 0xffff ;  /* 0x0000ffffff077424 */ /* 0x000fe200078e00ff */
[----:B------:R2:W-:Y:S01]  /*20b0*/  SYNCS.ARRIVE.TRANS64.RED RZ, [R3+URZ], R8 ;  /* 0x0000000803ff79a7 */ /* 0x0005e200080004ff */
[----:B-1----:R-:W-:Y:S01]  /*20c0*/  IMAD.MOV.U32 R0, RZ, RZ, 0x1 ;  /* 0x00000001ff007424 */ /* 0x002fe200078e00ff */
[----:B------:R1:W-:Y:S01]  /*20d0*/  STS [R5+0x78], R10 ;  /* 0x0000780a05007388 */ /* 0x0003e20000000800 */
[----:B------:R-:W-:Y:S01]  /*20e0*/  VIADD R9, R12, 0x10 ;  /* 0x000000100c097836 */ /* 0x000fe20000000000 */
[----:B------:R-:W-:Y:S02]  /*20f0*/  SHF.L.U32 R7, R7, R12, RZ ;  /* 0x0000000c07077219 */ /* 0x000fe400000006ff */
[----:B------:R1:W-:Y:S02]  /*2100*/  STAS [R2.64], R12 ;  /* 0x0000000c02007dbd */ /* 0x0003e4000c0008ff */
[----:B--2---:R-:W-:-:S02]  /*2110*/  SHF.L.U32 R8, R0, R9, RZ ;  /* 0x0000000900087219 */ /* 0x004fc400000006ff */
[----:B------:R-:W-:Y:S02]  /*2120*/  MOV R9, 0x50 ;  /* 0x0000005000097802 */ /* 0x000fe40000000f00 */
[----:B------:R-:W-:Y:S02]  /*2130*/  LOP3.LUT R7, R8, R7, RZ, 0xfc, !PT ;  /* 0x0000000708077212 */ /* 0x000fe400078efcff */
[----:B------:R-:W-:-:S05]  /*2140*/  LEA R8, R6, R9, 0x18 ;  /* 0x0000000906087211 */ /* 0x000fca00078ec0ff */
[----:B------:R1:W-:Y:S04]  /*2150*/  ATOMS.OR RZ, [R8], R7 ;  /* 0x0000000708ff738c */ /* 0x0003e80003000000 */
[----:B------:R1:W-:Y:S02]  /*2160*/  ATOMS.XOR RZ, [R11], R0 ;  /* 0x000000000bff738c */ /* 0x0003e40003800000 */
.L_x_37:
[----:B------:R-:W-:Y:S05]  /*2170*/  BSYNC B0 ;  /* 0x0000000000007941 */ /* 0x000fea0003800000 */
.L_x_36:
[----:B------:R-:W-:Y:S05]  /*2180*/  @P1 BRA `(.L_x_42) ;  /* 0x0000000000881947 */ /* 0x000fea0003800000 */
[----:B------:R-:W-:Y:S05]  /*2190*/  WARPSYNC.ALL ;  /* 0x0000000000007948 */ /* 0x000fea0003800000 */
[----:B------:R-:W-:Y:S01]  /*21a0*/  NOP ;  /* 0x0000000000007918 */ /* 0x000fe20000000000 */
[----:B------:R-:W-:-:S13]  /*21b0*/  ELECT P0, URZ, PT ;  /* 0x0000000000ff782f */ /* 0x000fda0003800000 */
[----:B------:R-:W-:Y:S05]  /*21c0*/  @!P0 BRA `(.L_x_42) ;  /* 0x0000000000788947 */ /* 0x000fea0003800000 */
[----:B-1----:R-:W-:Y:S02]  /*21d0*/  MOV R3, 0x60 ;  /* 0x0000006000037802 */ /* 0x002fe40000000f00 */
[----:B------:R-:W-:Y:S02]  /*21e0*/  MOV R7, 0x58 ;  /* 0x0000005800077802 */ /* 0x000fe40000000f00 */
        /* <DEDUP_REMOVED lines=8> */
.L_x_43:
[----:B------:R-:W2:Y:S01]  /*2270*/  LDS R9, [R5+0x78] ;  /* 0x0000780005097984 */ /* 0x000ea20000000800 */
[----:B------:R-:W-:Y:S01]  /*2280*/  IMAD.MOV.U32 R2, RZ, RZ, 0xffff ;  /* 0x0000ffffff027424 */ /* 0x000fe200078e00ff */
[----:B-1----:R-:W-:Y:S01]  /*2290*/  PRMT R8, R13, 0x654, R8 ;  /* 0x000006540d087816 */ /* 0x002fe20000000008 */
[----:B------:R-:W-:Y:S02]  /*22a0*/  IMAD.MOV.U32 R0, RZ, RZ, 0x1 ;  /* 0x00000001ff007424 */ /* 0x000fe400078e00ff */
[C---:B--2---:R-:W-:Y:S01]  /*22b0*/  IMAD.SHL.U32 R10, R9.reuse, 0x20, RZ ;  /* 0x00000020090a7824 */ /* 0x044fe200078e00ff */
[----:B------:R-:W-:Y:S01]  /*22c0*/  SHF.L.U32 R2, R2, R9, RZ ;  /* 0x0000000902027219 */ /* 0x000fe200000006ff */
[----:B------:R-:W-:-:S03]  /*22d0*/  VIADD R7, R9, 0x10 ;  /* 0x0000001009077836 */ /* 0x000fc60000000000 */
[----:B------:R2:W-:Y:S02]  /*22e0*/  STS [R5+0x78], R10 ;  /* 0x0000780a05007388 */ /* 0x0005e40000000800 */
[----:B------:R-:W-:Y:S02]  /*22f0*/  SHF.L.U32 R9, R0, R7, RZ ;  /* 0x0000000700097219 */ /* 0x000fe400000006ff */
[----:B------:R-:W-:Y:S02]  /*2300*/  MOV R7, 0x50 ;  /* 0x0000005000077802 */ /* 0x000fe40000000f00 */
[----:B------:R-:W-:Y:S02]  /*2310*/  LOP3.LUT R2, R9, R2, RZ, 0xfc, !PT ;  /* 0x0000000209027212 */ /* 0x000fe400078efcff */
[----:B------:R-:W-:-:S05]  /*2320*/  LEA R7, R6, R7, 0x18 ;  /* 0x0000000706077211 */ /* 0x000fca00078ec0ff */
[----:B------:R2:W-:Y:S01]  /*2330*/  ATOMS.OR RZ, [R7], R2 ;  /* 0x0000000207ff738c */ /* 0x0005e20003000000 */
[----:B------:R2:W-:Y:S03]  /*2340*/  SYNCS.ARRIVE.TRANS64.RED.A1T0 RZ, [R8+URZ], RZ ;  /* 0x000000ff08ff79a7 */ /* 0x0005e600081004ff */
[----:B------:R2:W-:Y:S01]  /*2350*/  ATOMS.XOR RZ, [R3], R0 ;  /* 0x0000000003ff738c */ /* 0x0005e20003800000 */
[----:B------:R-:W-:Y:S05]  /*2360*/  BRA `(.L_x_42) ;  /* 0x0000000000107947 */ /* 0x000fea0003800000 */
.L_x_35:
[----:B------:R-:W-:Y:S02]  /*2370*/  MOV R0, 0xffffffff ;  /* 0xffffffff00007802 */ /* 0x000fe40000000f00 */
[----:B------:R-:W-:-:S03]  /*2380*/  MOV R2, 0x23b0 ;  /* 0x000023b000027802 */ /* 0x000fc60000000f00 */
[----:B------:R1:W-:Y:S04]  /*2390*/  STS [R5+0x78], R0 ;  /* 0x0000780005007388 */ /* 0x0003e80000000800 */
[----:B-1----:R-:W-:Y:S05]  /*23a0*/  CALL.REL.NOINC `($__internal_1_$__cuda_sm10x_tcgen05_guardrail_trap_phase_invalid_during_alloc) ;  /* 0x0000001400747944 */ /* 0x002fea0003c00000 */
.L_x_42:
[----:B------:R-:W-:Y:S05]  /*23b0*/  WARPSYNC.ALL ;  /* 0x0000000000007948 */ /* 0x000fea0003800000 */
[----:B------:R-:W-:Y:S01]  /*23c0*/  NOP ;  /* 0x0000000000007918 */ /* 0x000fe20000000000 */
.L_x_34:
[----:B------:R-:W3:Y:S08]  /*23d0*/  S2UR UR4, SR_CgaCtaId ;  /* 0x00000000000479c3 */ /* 0x000ef00000008800 */
[----:B------:R-:W-:Y:S01]  /*23e0*/  BAR.SYNC.DEFER_BLOCKING 0x3, 0xa0 ;  /* 0x00c2800000007b1d */ /* 0x000fe20000010000 */
[----:B------:R-:W-:-:S07]  /*23f0*/  MOV R39, 0x400 ;  /* 0x0000040000277802 */ /* 0x000fce0000000f00 */
[----:B------:R-:W4:Y:S01]  /*2400*/  S2UR UR7, SR_CTAID.Z ;  /* 0x00000000000779c3 */ /* 0x000f220000002700 */
[----:B-123--:R-:W-:-:S05]  /*2410*/  IMAD.U32 R0, RZ, RZ, UR4 ;  /* 0x00000004ff007e24 */ /* 0x00efca000f8e00ff */
[----:B------:R-:W-:Y:S01]  /*2420*/  LEA R39, R0, R39, 0x18 ;  /* 0x0000002700277211 */ /* 0x000fe200078ec0ff */
[----:B----4-:R-:W-:-:S04]  /*2430*/  UISETP.GT.U32.AND UP0, UPT, UR7, 0xff, UPT ;  /* 0x000000ff0700788c */ /* 0x010fc8000bf04070 */
[----:B------:R-:W1:Y:S02]  /*2440*/  LDS R2, [R39+0x78] ;  /* 0x0000780027027984 */ /* 0x000e640000000800 */
[----:B-1----:R-:W-:-:S03]  /*2450*/  R2UR UR8, R2 ;  /* 0x00000000020872ca */ /* 0x002fc600000e0000 */
[----:B------:R-:W-:-:S12]  /*2460*/  BRA.U UP0, `(.L_x_45) ;  /* 0x0000000d00707547 */ /* 0x000fd8000b800000 */
[----:B------:R-:W1:Y:S01]  /*2470*/  LDCU.64 UR4, c[0x0][0x648] ;  /* 0x0000c900ff0477ac */ /* 0x000e620008000a00 */
[----:B------:R-:W-:Y:S01]  /*2480*/  SHF.R.U32.HI R2, RZ, 0x5, R4 ;  /* 0x00000005ff027819 */ /* 0x000fe20000011604 */
[----:B------:R-:W-:Y:S01]  /*2490*/  IMAD.SHL.U32 R5, R4, 0x20, RZ ;  /* 0x0000002004057824 */ /* 0x000fe200078e00ff */
[C---:B------:R-:W-:Y:S01]  /*24a0*/  ISETP.NE.AND P0, PT, R0.reuse, UR29, PT ;  /* 0x0000001d00007c0c */ /* 0x040fe2000bf05270 */
[----:B------:R-:W2:Y:S01]  /*24b0*/  LDCU UR20, c[0x0][0x374] ;  /* 0x00006e80ff1477ac */ /* 0x000ea20008000800 */
[----:B------:R-:W3:Y:S01]  /*24c0*/  S2R R3, SR_LANEID ;  /* 0x0000000000037919 */ /* 0x000ee20000000000 */
[----:B------:R-:W-:Y:S01]  /*24d0*/  IMAD.MOV.U32 R38, RZ, RZ, RZ ;  /* 0x000000ffff267224 */ /* 0x000fe200078e00ff */
[----:B------:R-:W-:Y:S01]  /*24e0*/  ISETP.LT.AND P0, PT, R0, RZ, P0 ;  /* 0x000000ff0000720c */ /* 0x000fe20000701270 */
[----:B------:R-:W2:Y:S01]  /*24f0*/  LDCU UR17, c[0x0][0x370] ;  /* 0x00006e00ff1177ac */ /* 0x000ea20008000800 */
[----:B------:R-:W-:Y:S01]  /*2500*/  LOP3.LUT R5, R5, 0x3e0, RZ, 0xc0, !PT ;  /* 0x000003e005057812 */ /* 0x000fe200078ec0ff */
[----:B------:R-:W4:Y:S01]  /*2510*/  LDCU UR16, c[0x0][0x378] ;  /* 0x00006f00ff1077ac */ /* 0x000f220008000800 */
[----:B------:R-:W-:-:S02]  /*2520*/  USHF.R.U32.HI UR30, URZ, 0x1, UR30 ;  /* 0x00000001ff1e7899 */ /* 0x000fc4000801161e */
[----:B-1----:R-:W-:Y:S02]  /*2530*/  UIMAD.WIDE.U32 UR10, UR7, UR5, URZ ;  /* 0x00000005070a72a5 */ /* 0x002fe4000f8e00ff */
[----:B------:R-:W-:Y:S01]  /*2540*/  UIADD3 UR26, UPT, UPT, UR30, -0x1, URZ ;  /* 0xffffffff1e1a7890 */ /* 0x000fe2000fffe0ff */
[----:B------:R-:W1:Y:S04]  /*2550*/  LDCU.64 UR18, c[0x0][0x348] ;  /* 0x00006900ff1277ac */ /* 0x000e680008000a00 */
[----:B------:R-:W-:Y:S01]  /*2560*/  UMOV UR9, UR11 ;  /* 0x0000000b00097c82 */ /* 0x000fe20008000000 */
[----:B------:R-:W-:Y:S01]  /*2570*/  IMAD.U32 R9, RZ, RZ, UR26 ;  /* 0x0000001aff097e24 */ /* 0x000fe2000f8e00ff */
[----:B------:R-:W-:Y:S01]  /*2580*/  UIADD3 UR5, UPT, UPT, UR7, -UR9, URZ ;  /* 0x8000000907057290 */ /* 0x000fe2000fffe0ff */
[----:B------:R-:W-:Y:S01]  /*2590*/  @!P0 IADD3 R9, PT, PT, RZ, UR30, RZ ;  /* 0x0000001eff098c10 */ /* 0x000fe2000fffe0ff */
[----:B------:R-:W5:Y:S02]  /*25a0*/  LDCU UR10, c[0x0][0x658] ;  /* 0x0000cb00ff0a77ac */ /* 0x000f640008000800 */
[----:B------:R-:W-:-:S02]  /*25b0*/  USHF.R.U32.HI UR5, URZ, UR23, UR5 ;  /* 0x00000017ff057299 */ /* 0x000fc40008011605 */
[----:B------:R-:W-:Y:S01]  /*25c0*/  IMAD.IADD R9, R9, 0x1, R9 ;  /* 0x0000000109097824 */ /* 0x000fe200078e0209 */
[----:B--2---:R-:W-:Y:S02]  /*25d0*/  UIMAD UR17, UR20, UR17, URZ ;  /* 0x00000011141172a4 */ /* 0x004fe4000f8e02ff */
[----:B------:R-:W-:Y:S02]  /*25e0*/  UIADD3 UR5, UPT, UPT, UR9, UR5, URZ ;  /* 0x0000000509057290 */ /* 0x000fe4000fffe0ff */
[----:B----4-:R-:W-:Y:S02]  /*25f0*/  UIMAD UR16, UR17, UR16, URZ ;  /* 0x00000010111072a4 */ /* 0x010fe4000f8e02ff */
[----:B------:R-:W-:Y:S02]  /*2600*/  USHF.R.U32.HI UR6, URZ, UR22, UR5 ;  /* 0x00000016ff067299 */ /* 0x000fe40008011605 */
[----:B------:R-:W-:Y:S02]  /*2610*/  ULEA.HI UR16, UR16, UR16, URZ, 0x1 ;  /* 0x0000001010107291 */ /* 0x000fe4000f8f08ff */
[----:B------:R-:W-:Y:S01]  /*2620*/  UIADD3 UR6, UPT, UPT, -UR6, URZ, URZ ;  /* 0x000000ff06067290 */ /* 0x000fe2000fffe1ff */
[----:B------:R-:W2:Y:S03]  /*2630*/  LDCU.64 UR24, c[0x0][0x358] ;  /* 0x00006b00ff1877ac */ /* 0x000ea60008000a00 */
[----:B------:R-:W-:Y:S01]  /*2640*/  UIMAD UR6, UR4, UR6, UR7 ;  /* 0x00000006040672a4 */ /* 0x000fe2000f8e0207 */
[----:B------:R-:W4:Y:S03]  /*2650*/  LDCU.64 UR4, c[0x0][0x660] ;  /* 0x0000cc00ff0477ac */ /* 0x000f260008000a00 */
[----:B-----5:R-:W-:-:S02]  /*2660*/  UIMAD.WIDE.U32 UR10, UR6, UR10, URZ ;  /* 0x0000000a060a72a5 */ /* 0x020fc4000f8e00ff */
[----:B------:R-:W-:Y:S02]  /*2670*/  USHF.R.S32.HI UR16, URZ, 0x1, UR16 ;  /* 0x00000001ff107899 */ /* 0x000fe40008011410 */
[----:B------:R-:W-:-:S04]  /*2680*/  UIADD3 UR9, UPT, UPT, UR6, -UR11, URZ ;  /* 0x8000000b06097290 */ /* 0x000fc8000fffe0ff */
[----:B------:R-:W-:-:S04]  /*2690*/  USHF.R.U32.HI UR9, URZ, UR21, UR9 ;  /* 0x00000015ff097299 */ /* 0x000fc80008011609 */
[----:B------:R-:W-:-:S04]  /*26a0*/  UIADD3 UR9, UPT, UPT, UR11, UR9, URZ ;  /* 0x000000090b097290 */ /* 0x000fc8000fffe0ff */
[----:B------:R-:W-:-:S04]  /*26b0*/  USHF.R.U32.HI UR12, URZ, UR15, UR9 ;  /* 0x0000000fff0c7299 */ /* 0x000fc80008011609 */
[----:B----4-:R-:W-:-:S07]  /*26c0*/  UIMAD.WIDE.U32 UR10, UR12, UR5, URZ ;  /* 0x000000050c0a72a5 */ /* 0x010fce000f8e00ff */
[----:B------:R-:W-:Y:S02]  /*26d0*/  UMOV UR9, UR11 ;  /* 0x0000000b00097c82 */ /* 0x000fe40008000000 */
[----:B------:R-:W-:Y:S02]  /*26e0*/  UIADD3 UR5, UPT, UPT, UR12, -UR9, URZ ;  /* 0x800000090c057290 */ /* 0x000fe4000fffe0ff */
[----:B------:R-:W4:Y:S02]  /*26f0*/  S2UR UR11, SR_CgaCtaId ;  /* 0x00000000000b79c3 */ /* 0x000f240000008800 */
[----:B------:R-:W-:-:S04]  /*2700*/  USHF.R.U32.HI UR5, URZ, UR14, UR5 ;  /* 0x0000000eff057299 */ /* 0x000fc80008011605 */
[----:B------:R-:W-:Y:S02]  /*2710*/  UIADD3 UR9, UPT, UPT, UR9, UR5, URZ ;  /* 0x0000000509097290 */ /* 0x000fe4000fffe0ff */
[----:B------:R-:W5:Y:S02]  /*2720*/  S2UR UR10, SR_CgaCtaId ;  /* 0x00000000000a79c3 */ /* 0x000f640000008800 */
[----:B------:R-:W-:-:S03]  /*2730*/  USHF.R.U32.HI UR9, URZ, UR13, UR9 ;  /* 0x0000000dff097299 */ /* 0x000fc60008011609 */
[----:B------:R-:W1:Y:S01]  /*2740*/  LDCU UR5, c[0x0][0x654] ;  /* 0x0000ca80ff0577ac */ /* 0x000e620008000800 */
[----:B------:R-:W-:-:S04]  /*2750*/  UIADD3 UR9, UPT, UPT, -UR9, URZ, URZ ;  /* 0x000000ff09097290 */ /* 0x000fc8000fffe1ff */
[----:B------:R-:W-:Y:S02]  /*2760*/  UIMAD UR4, UR4, UR9, UR12 ;  /* 0x00000009040472a4 */ /* 0x000fe4000f8e020c */
[----:B------:R-:W-:Y:S01]  /*2770*/  UIADD3 UR12, UPT, UPT, -UR12, URZ, URZ ;  /* 0x000000ff0c0c7290 */ /* 0x000fe2000fffe1ff */
[----:B------:R-:W-:Y:S01]  /*2780*/  R2UR UR9, R2 ;  /* 0x00000000020972ca */ /* 0x000fe200000e0000 */
[----:B------:R-:W-:-:S05]  /*2790*/  VIADD R2, R39, 0x68 ;  /* 0x0000006827027836 */ /* 0x000fca0000000000 */
[----:B------:R-:W-:Y:S01]  /*27a0*/  PRMT R2, R9, 0x654, R2 ;  /* 0x0000065409027816 */ /* 0x000fe20000000002 */
[----:B-1----:R-:W-:-:S03]  /*27b0*/  UIMAD UR6, UR5, UR12, UR6 ;  /* 0x0000000c050672a4 */ /* 0x002fc6000f8e0206 */
[----:B------:R-:W-:-:S03]  /*27c0*/  UMOV UR12, URZ ;  /* 0x000000ff000c7c82 */ /* 0x000fc60008000000 */
[----:B------:R-:W-:Y:S01]  /*27d0*/  IMAD.U32 R0, RZ, RZ, UR9 ;  /* 0x00000009ff007e24 */ /* 0x000fe2000f8e00ff */
[----:B------:R-:W-:-:S03]  /*27e0*/  ULEA UR17, UR9, UR8, 0x15 ;  /* 0x0000000809117291 */ /* 0x000fc6000f8ea8ff */
[----:B------:R-:W-:-:S04]  /*27f0*/  IMAD R4, R0, 0x400, R5 ;  /* 0x0000040000047824 */ /* 0x000fc800078e0205 */
[----:B------:R-:W-:Y:S01]  /*2800*/  IMAD.IADD R7, R39, 0x1, R4 ;  /* 0x0000000127077824 */ /* 0x000fe200078e0204 */
[----:B------:R-:W-:-:S03]  /*2810*/  LEA R39, R0, R39, 0x2 ;  /* 0x0000002700277211 */ /* 0x000fc600078e10ff */
[C---:B------:R-:W-:Y:S02]  /*2820*/  VIADD R5, R7.reuse, 0x400 ;  /* 0x0000040007057836 */ /* 0x040fe40000000000 */
[----:B------:R-:W-:-:S03]  /*2830*/  VIADD R7, R7, 0x410 ;  /* 0x0000041007077836 */ /* 0x000fc60000000000 */
[----:B------:R-:W-:Y:S02]  /*2840*/  SHF.R.U32.HI R40, RZ, 0x3, R5 ;  /* 0x00000003ff287819 */ /* 0x000fe40000011605 */
[----:B------:R-:W-:Y:S02]  /*2850*/  SHF.R.U32.HI R42, RZ, 0x3, R7 ;  /* 0x00000003ff2a7819 */ /* 0x000fe40000011607 */
[----:B------:R-:W-:Y:S02]  /*2860*/  LOP3.LUT R40, R5, 0x10, R40, 0x78, !PT ;  /* 0x0000001005287812 */ /* 0x000fe400078e7828 */
[----:B--2345:R-:W-:-:S07]  /*2870*/  LOP3.LUT R42, R7, 0x10, R42, 0x78, !PT ;  /* 0x00000010072a7812 */ /* 0x03cfce00078e782a */
.L_x_51:
[----:B------:R-:W-:Y:S01]  /*2880*/  IMAD.U32 R0, RZ, RZ, UR11 ;  /* 0x0000000bff007e24 */ /* 0x000fe2000f8e00ff */
[----:B----4-:R-:W-:Y:S01]  /*2890*/  MOV R7, 0x400 ;  /* 0x0000040000077802 */ /* 0x010fe20000000f00 */
[----:B------:R-:W-:Y:S01]  /*28a0*/  IMAD.U32 R5, R38, -0x80000000, RZ ;  /* 0x8000000026057824 */ /* 0x000fe200078e00ff */
[----:B------:R-:W-:Y:S02]  /*28b0*/  UIADD3 UR6, UPT, UPT, UR6, UR6, URZ ;  /* 0x0000000606067290 */ /* 0x000fe4000fffe0ff */
[----:B---3--:R-:W-:Y:S02]  /*28c0*/  LEA R4, R0, R7, 0x18 ;  /* 0x0000000700047211 */ /* 0x008fe400078ec0ff */
[----:B------:R-:W-:Y:S02]  /*28d0*/  ULOP3.LUT UR20, UR6, UR31, URZ, 0xfc, !UPT ;  /* 0x0000001f06147292 */ /* 0x000fe4000f8efcff */
[----:B-1----:R-:W1:Y:S02]  /*28e0*/  SYNCS.PHASECHK.TRANS64.TRYWAIT P0, [R4+URZ+0x60], R5 ;  /* 0x00006005040075a7 */ /* 0x002e6400080011ff */
[----:B------:R-:W-:-:S04]  /*28f0*/  ULEA.HI UR6, UR6, UR20, URZ, 0x1 ;  /* 0x0000001406067291 */ /* 0x000fc8000f8f08ff */
[----:B------:R-:W-:-:S04]  /*2900*/  ULOP3.LUT UR5, UR6, 0xfffffffe, URZ, 0xc0, !UPT ;  /* 0xfffffffe06057892 */ /* 0x000fc8000f8ec0ff */
[----:B------:R-:W-:Y:S02]  /*2910*/  UISETP.NE.AND UP0, UPT, UR20, UR5, UPT ;  /* 0x000000051400728c */ /* 0x000fe4000bf05270 */
[----:B------:R-:W-:Y:S02]  /*2920*/  USHF.R.U32.HI UR5, URZ, 0x1, UR6 ;  /* 0x00000001ff057899 */ /* 0x000fe40008011606 */
[----:B------:R-:W-:Y:S02]  /*2930*/  UISETP.LT.AND UP0, UPT, UR20, URZ, UP0 ;  /* 0x000000ff1400728c */ /* 0x000fe40008701270 */
[----:B------:R-:W-:-:S09]  /*2940*/  UIADD3 UR6, UPT, UPT, UR5, -0x1, URZ ;  /* 0xffffffff05067890 */ /* 0x000fd2000fffe0ff */
[----:B------:R-:W-:Y:S02]  /*2950*/  @!UP0 UIADD3 UR6, UPT, UPT, UR5, URZ, URZ ;  /* 0x000000ff05068290 */ /* 0x000fe4000fffe0ff */
[----:B------:R-:W-:Y:S02]  /*2960*/  USHF.L.U32 UR5, UR4, 0x8, URZ ;  /* 0x0000000804057899 */ /* 0x000fe400080006ff */
[----:B------:R-:W-:-:S04]  /*2970*/  ULEA UR6, UR6, UR31, 0x1 ;  /* 0x0000001f06067291 */ /* 0x000fc8000f8e08ff */
[----:B------:R-:W-:Y:S01]  /*2980*/  USHF.L.U32 UR6, UR6, 0x7, URZ ;  /* 0x0000000706067899 */ /* 0x000fe200080006ff */
[----:B-1----:R-:W-:Y:S11]  /*2990*/  @!P0 BRA `(.L_x_46) ;  /* 0x0000000c00bc8947 */ /* 0x002ff60003800000 */
.L_x_65:
[----:B------:R-:W-:Y:S01]  /*29a0*/  USHF.L.U32 UR26, UR12, 0x3, URZ ;  /* 0x000000030c1a7899 */ /* 0x000fe200080006ff */
[----:B------:R-:W2:Y:S01]  /*29b0*/  S2UR UR20, SR_CgaCtaId ;  /* 0x00000000001479c3 */ /* 0x000ea20000008800 */
[----:B------:R-:W-:Y:S01]  /*29c0*/  UIADD3 UR28, UP0, UPT, UR18, 0x240, URZ ;  /* 0x00000240121c7890 */ /* 0x000fe2000ff1e0ff */
[----:B------:R-:W-:Y:S01]  /*29d0*/  HFMA2 R36, -RZ, RZ, 0, 0 ;  /* 0x00000000ff247431 */ /* 0x000fe200000001ff */
[----:B------:R-:W-:Y:S02]  /*29e0*/  UIMAD.WIDE UR32, UR26, 0x2aaaaaab, URZ ;  /* 0x2aaaaaab1a2078a5 */ /* 0x000fe4000f8e02ff */
[----:B------:R-:W-:Y:S02]  /*29f0*/  UIADD3.X UR29, UPT, UPT, URZ, UR19, URZ, UP0, !UPT ;  /* 0x00000013ff1d7290 */ /* 0x000fe400087fe4ff */
[----:B------:R-:W-:-:S03]  /*2a00*/  UISETP.NE.AND UP0, UPT, UR9, URZ, UPT ;  /* 0x000000ff0900728c */ /* 0x000fc6000bf05270 */
[----:B------:R-:W-:Y:S02]  /*2a10*/  UMOV UR27, UR33 ;  /* 0x00000021001b7c82 */ /* 0x000fe40008000000 */
[----:B------:R-:W-:-:S03]  /*2a20*/  ULEA.HI UR4, UR27, UR27, URZ, 0x1 ;  /* 0x0000001b1b047291 */ /* 0x000fc6000f8f08ff */
[----:B------:R-:W-:Y:S01]  /*2a30*/  UMOV UR27, URZ ;  /* 0x000000ff001b7c82 */ /* 0x000fe20008000000 */
[----:B------:R-:W-:-:S03]  /*2a40*/  UIMAD UR4, UR4, -0x6, UR26 ;  /* 0xfffffffa040478a4 */ /* 0x000fc6000f8e021a */
[----:B------:R-:W-:-:S03]  /*2a50*/  UMOV UR26, UR17 ;  /* 0x00000011001a7c82 */ /* 0x000fc60008000000 */
[----:B------:R-:W-:-:S07]  /*2a60*/  MOV R37, UR4 ;  /* 0x0000000400257c02 */ /* 0x000fce0008000f00 */
.L_x_48:
[----:B-1----:R-:W1:Y:S02]  /*2a70*/  LDTM.x32 R4, tmem[UR26] ;  /* 0x0000001a000479ee */ /* 0x002e6400082c0000 */
[C---:B-1----:R-:W-:Y:S02]  /*2a80*/  FMNMX.NAN R44, |R19|.reuse, |R35|, !PT ;  /* 0x40000023132c7209 */ /* 0x042fe40007820200 */
[----:B------:R-:W-:Y:S02]  /*2a90*/  FMNMX.NAN R41, |R18|, |R34|, !PT ;  /* 0x4000002212297209 */ /* 0x000fe40007820200 */
[----:B------:R-:W-:Y:S02]  /*2aa0*/  F2FP.SATFINITE.E4M3.F32.PACK_AB_MERGE_C R19, R19, R18, RZ ;  /* 0x000000121313723e */ /* 0x000fe400048070ff */
[----:B------:R-:W-:Y:S02]  /*2ab0*/  F2FP.SATFINITE.E4M3.F32.PACK_AB_MERGE_C R34, R35, R34, RZ ;  /* 0x000000222322723e */ /* 0x000fe400048070ff */
[----:B------:R-:W-:-:S02]  /*2ac0*/  F2FP.SATFINITE.E4M3.F32.PACK_AB_MERGE_C R18, R17, R16, RZ ;  /* 0x000000101112723e */ /* 0x000fc400048070ff */
[-C--:B------:R-:W-:Y:S02]  /*2ad0*/  FMNMX.NAN R35, |R16|, |R32|.reuse, !PT ;  /* 0x4000002010237209 */ /* 0x080fe40007820200 */
[----:B------:R-:W-:Y:S02]  /*2ae0*/  FMNMX.NAN R45, |R17|, |R33|, !PT ;  /* 0x40000021112d7209 */ /* 0x000fe40007820200 */
[----:B------:R-:W-:Y:S02]  /*2af0*/  F2FP.SATFINITE.E4M3.F32.PACK_AB_MERGE_C R16, R33, R32, RZ ;  /* 0x000000202110723e */ /* 0x000fe400048070ff */
[----:B------:R-:W-:Y:S02]  /*2b00*/  F2FP.SATFINITE.E4M3.F32.PACK_AB_MERGE_C R43, R15, R14, RZ ;  /* 0x0000000e0f2b723e */ /* 0x000fe400048070ff */
[-C--:B------:R-:W-:Y:S02]  /*2b10*/  FMNMX.NAN R33, |R14|, |R30|.reuse, !PT ;  /* 0x4000001e0e217209 */ /* 0x080fe40007820200 */
[----:B------:R-:W-:-:S02]  /*2b20*/  F2FP.SATFINITE.E4M3.F32.PACK_AB_MERGE_C R14, R31, R30, RZ ;  /* 0x0000001e1f0e723e */ /* 0x000fc400048070ff */
[----:B------:R-:W-:Y:S02]  /*2b30*/  FMNMX.NAN R32, |R15|, |R31|, !PT ;  /* 0x4000001f0f207209 */ /* 0x000fe40007820200 */
[C---:B------:R-:W-:Y:S02]  /*2b40*/  FMNMX.NAN R30, |R13|.reuse, |R29|, !PT ;  /* 0x4000001d0d1e7209 */ /* 0x040fe40007820200 */
[----:B------:R-:W-:Y:S02]  /*2b50*/  F2FP.SATFINITE.E4M3.F32.PACK_AB_MERGE_C R46, R13, R12, RZ ;  /* 0x0000000c0d2e723e */ /* 0x000fe400048070ff */
[----:B------:R-:W-:Y:S02]  /*2b60*/  F2FP.SATFINITE.E4M3.F32.PACK_AB_MERGE_C R17, R11, R10, RZ ;  /* 0x0000000a0b11723e */ /* 0x000fe400048070ff */
[----:B------:R-:W-:Y:S02]  /*2b70*/  FMNMX3.NAN R41, |R10|, |R26|, R41, !PT ;  /* 0x4000001a0a297276 */ /* 0x000fe40007820229 */
[----:B------:R-:W-:-:S02]  /*2b80*/  FMNMX.NAN R31, |R12|, |R28|, !PT ;  /* 0x4000001c0c1f7209 */ /* 0x000fc40007820200 */
[----:B------:R-:W-:Y:S02]  /*2b90*/  F2FP.SATFINITE.E4M3.F32.PACK_AB_MERGE_C R13, R27, R26, RZ ;  /* 0x0000001a1b0d723e */ /* 0x000fe400048070ff */
[----:B------:R-:W-:Y:S02]  /*2ba0*/  F2FP.SATFINITE.E4M3.F32.PACK_AB_MERGE_C R10, R25, R24, RZ ;  /* 0x00000018190a723e */ /* 0x000fe400048070ff */
[----:B------:R-:W-:Y:S02]  /*2bb0*/  F2FP.SATFINITE.E4M3.F32.PACK_AB_MERGE_C R12, R9, R8, RZ ;  /* 0x00000008090c723e */ /* 0x000fe400048070ff */
[----:B------:R-:W-:Y:S02]  /*2bc0*/  FMNMX3.NAN R44, |R11|, |R27|, R44, !PT ;  /* 0x4000001b0b2c7276 */ /* 0x000fe4000782022c */
[----:B------:R-:W-:Y:S02]  /*2bd0*/  PRMT R13, R10, 0x5410, R13 ;  /* 0x000054100a0d7816 */ /* 0x000fe4000000000d */
[----:B------:R-:W-:-:S02]  /*2be0*/  FMNMX3.NAN R45, |R9|, |R25|, R45, !PT ;  /* 0x40000019092d7276 */ /* 0x000fc4000782022d */
[----:B------:R-:W-:Y:S02]  /*2bf0*/  PRMT R17, R12, 0x5410, R17 ;  /* 0x000054100c117816 */ /* 0x000fe40000000011 */
[----:B------:R-:W-:Y:S02]  /*2c00*/  F2FP.SATFINITE.E4M3.F32.PACK_AB_MERGE_C R11, R7, R6, RZ ;  /* 0x00000006070b723e */ /* 0x000fe400048070ff */
[----:B------:R-:W-:Y:S02]  /*2c10*/  F2FP.SATFINITE.E4M3.F32.PACK_AB_MERGE_C R10, R5, R4, RZ ;  /* 0x00000004050a723e */ /* 0x000fe400048070ff */
[----:B------:R-:W-:Y:S02]  /*2c20*/  F2FP.SATFINITE.E4M3.F32.PACK_AB_MERGE_C R9, R23, R22, RZ ;  /* 0x000000161709723e */ /* 0x000fe400048070ff */
[----:B------:R-:W-:Y:S02]  /*2c30*/  F2FP.SATFINITE.E4M3.F32.PACK_AB_MERGE_C R12, R21, R20, RZ ;  /* 0x00000014150c723e */ /* 0x000fe400048070ff */
[----:B------:R-:W-:-:S02]  /*2c40*/  F2FP.SATFINITE.E4M3.F32.PACK_AB_MERGE_C R29, R29, R28, RZ ;  /* 0x0000001c1d1d723e */ /* 0x000fc400048070ff */
[----:B------:R-:W-:Y:S02]  /*2c50*/  PRMT R15, R16, 0x5410, R34 ;  /* 0x00005410100f7816 */ /* 0x000fe40000000022 */
[----:B------:R-:W-:Y:S02]  /*2c60*/  PRMT R19, R18, 0x5410, R19 ;  /* 0x0000541012137816 */ /* 0x000fe40000000013 */
[----:B------:R-:W-:Y:S01]  /*2c70*/  PRMT R16, R10, 0x5410, R11 ;  /* 0x000054100a107816 */ /* 0x000fe2000000000b */
[C---:B------:R-:W-:Y:S01]  /*2c80*/  IMAD R10, R37.reuse, 0x1000, R40 ;  /* 0x00001000250a7824 */ /* 0x040fe200078e0228 */
[----:B------:R-:W-:Y:S02]  /*2c90*/  PRMT R18, R46, 0x5410, R43 ;  /* 0x000054102e127816 */ /* 0x000fe4000000002b */
[----:B------:R-:W-:Y:S01]  /*2ca0*/  PRMT R12, R12, 0x5410, R9 ;  /* 0x000054100c0c7816 */ /* 0x000fe20000000009 */
[----:B------:R-:W-:Y:S01]  /*2cb0*/  IMAD R9, R37, 0x1000, R42 ;  /* 0x0000100025097824 */ /* 0x000fe200078e022a */
[----:B------:R-:W-:Y:S01]  /*2cc0*/  PRMT R14, R29, 0x5410, R14 ;  /* 0x000054101d0e7816 */ /* 0x000fe2000000000e */
[----:B------:R1:W-:Y:S01]  /*2cd0*/  STS.128 [R10], R16 ;  /* 0x000000100a007388 */ /* 0x0003e20000000c00 */
[----:B------:R-:W-:-:S02]  /*2ce0*/  FMNMX3.NAN R7, |R7|, |R23|, R32, !PT ;  /* 0x4000001707077276 */ /* 0x000fc40007820220 */
[----:B------:R-:W-:Y:S01]  /*2cf0*/  FMNMX3.NAN R6, |R6|, |R22|, R33, !PT ;  /* 0x4000001606067276 */ /* 0x000fe20007820221 */
[----:B------:R1:W-:Y:S01]  /*2d00*/  STS.128 [R9], R12 ;  /* 0x0000000c09007388 */ /* 0x0003e20000000c00 */
[----:B------:R-:W-:Y:S01]  /*2d10*/  FMNMX3.NAN R30, |R5|, |R21|, R30, !PT ;  /* 0x40000015051e7276 */ /* 0x000fe2000782021e */
[----:B------:R3:W-:Y:S06]  /*2d20*/  MEMBAR.ALL.CTA ;  /* 0x0000000000007992 */ /* 0x0007ec0000008000 */
[----:B---3--:R-:W3:Y:S02]  /*2d30*/  FENCE.VIEW.ASYNC.S ;  /* 0x00000000000073c6 */ /* 0x008ee40000000000 */
[----:B---3--:R-:W-:Y:S06]  /*2d40*/  BAR.SYNC.DEFER_BLOCKING 0x2, 0x80 ;  /* 0x0082000000007b1d */ /* 0x008fec0000010000 */
[----:B------:R-:W-:Y:S05]  /*2d50*/  BRA.U UP0, `(.L_x_47) ;  /* 0x0000000100247547 */ /* 0x000fea000b800000 */
[----:B--2---:R-:W-:Y:S01]  /*2d60*/  IMAD.U32 R0, RZ, RZ, UR20 ;  /* 0x00000014ff007e24 */ /* 0x004fe2000f8e00ff */
[----:B------:R-:W-:-:S04]  /*2d70*/  MOV R5, 0x400 ;  /* 0x0000040000057802 */ /* 0x000fc80000000f00 */
[----:B-1----:R-:W-:-:S05]  /*2d80*/  LEA R10, R0, R5, 0x18 ;  /* 0x00000005000a7211 */ /* 0x002fca00078ec0ff */
[----:B------:R-:W-:-:S05]  /*2d90*/  IMAD R10, R37, 0x1000, R10 ;  /* 0x00001000250a7824 */ /* 0x000fca00078e020a */
[----:B------:R-:W-:-:S13]  /*2da0*/  R2UR UR4, R10 ;  /* 0x000000000a0472ca */ /* 0x000fda00000e0000 */
[----:B------:R-:W-:-:S09]  /*2db0*/  UIADD3 UR4, UPT, UPT, UR4, 0x400, URZ ;  /* 0x0000040004047890 */ /* 0x000fd2000fffe0ff */
[----:B------:R3:W-:Y:S01]  /*2dc0*/  UTMASTG.2D [UR4], [UR28], desc[URZ] ;  /* 0x0000ff041c0073b5 */ /* 0x0007e20008009000 */
[----:B------:R0:W-:Y:S01]  /*2dd0*/  UTMACMDFLUSH ;  /* 0x00000000000079b7 */ /* 0x0001e20000000000 */
[----:B---3--:R-:W-:-:S04]  /*2de0*/  DEPBAR.LE SB0, 0x5 ;  /* 0x000081400000791a */ /* 0x008fc80000000000 */
.L_x_47:
[----:B------:R-:W-:Y:S01]  /*2df0*/  BAR.SYNC.DEFER_BLOCKING 0x2, 0x80 ;  /* 0x0082000000007b1d */ /* 0x000fe20000010000 */
[----:B------:R-:W-:Y:S01]  /*2e00*/  UIADD3 UR27, UPT, UPT, UR27, 0x1, URZ ;  /* 0x000000011b1b7890 */ /* 0x000fe2000fffe0ff */
[----:B------:R-:W-:Y:S01]  /*2e10*/  FMNMX.NAN R7, R44, R7, !PT ;  /* 0x000000072c077209 */ /* 0x000fe20007820000 */
[----:B------:R-:W-:Y:S01]  /*2e20*/  VIADD R37, R37, 0x1 ;  /* 0x0000000125257836 */ /* 0x000fe20000000000 */
[----:B------:R-:W-:Y:S01]  /*2e30*/  FMNMX3.NAN R35, |R8|, |R24|, R35, !PT ;  /* 0x4000001808237276 */ /* 0x000fe20007820223 */
[----:B------:R-:W-:Y:S01]  /*2e40*/  UISETP.NE.AND UP1, UPT, UR27, 0x8, UPT ;  /* 0x000000081b00788c */ /* 0x000fe2000bf25270 */
[----:B------:R-:W-:Y:S01]  /*2e50*/  FMNMX3.NAN R4, |R4|, |R20|, R31, !PT ;  /* 0x4000001404047276 */ /* 0x000fe2000782021f */
[----:B------:R-:W-:Y:S01]  /*2e60*/  UIADD3 UR26, UPT, UPT, UR26, 0x20, URZ ;  /* 0x000000201a1a7890 */ /* 0x000fe2000fffe0ff */
[----:B------:R-:W-:Y:S01]  /*2e70*/  FMNMX.NAN R6, R41, R6, !PT ;  /* 0x0000000629067209 */ /* 0x000fe20007820000 */
[----:B------:R-:W-:Y:S01]  /*2e80*/  UIADD3 UR5, UPT, UPT, UR5, 0x20, URZ ;  /* 0x0000002005057890 */ /* 0x000fe2000fffe0ff */
[----:B------:R-:W-:-:S02]  /*2e90*/  FMNMX3.NAN R7, R30, R45, R7, !PT ;  /* 0x0000002d1e077276 */ /* 0x000fc40007820007 */
[----:B------:R-:W-:Y:S02]  /*2ea0*/  FMNMX3.NAN R4, R4, R35, R6, !PT ;  /* 0x0000002304047276 */ /* 0x000fe40007820006 */
[C---:B------:R-:W-:Y:S02]  /*2eb0*/  ISETP.NE.AND P0, PT, R37.reuse, 0x6, PT ;  /* 0x000000062500780c */ /* 0x040fe40003f05270 */
[----:B------:R-:W-:Y:S02]  /*2ec0*/  FMNMX3.NAN R7, R4, R7, RZ, !PT ;  /* 0x0000000704077276 */ /* 0x000fe400078200ff */
[----:B------:R-:W-:Y:S02]  /*2ed0*/  SEL R37, R37, RZ, P0 ;  /* 0x000000ff25257207 */ /* 0x000fe40000000000 */
[----:B------:R-:W-:Y:S01]  /*2ee0*/  FMNMX R36, R7, R36, !PT ;  /* 0x0000002407247209 */ /* 0x000fe20007800000 */
[----:B------:R-:W-:Y:S06]  /*2ef0*/  BRA.U UP1, `(.L_x_48) ;  /* 0xfffffff901dc7547 */ /* 0x000fec000b83ffff */
[----:B------:R-:W-:Y:S01]  /*2f00*/  CREDUX.MAX.S32 UR4, R36 ;  /* 0x00000000240472cc */ /* 0x000fe20000000200 */
[----:B------:R-:W-:Y:S01]  /*2f10*/  BSSY.RECONVERGENT B0, `(.L_x_49) ;  /* 0x000000f000007945 */ /* 0x000fe20003800200 */
[----:B------:R-:W-:-:S11]  /*2f20*/  ISETP.NE.AND P0, PT, R3, RZ, PT ;  /* 0x000000ff0300720c */ /* 0x000fd60003f05270 */
[----:B------:R-:W-:-:S05]  /*2f30*/  IMAD.U32 R4, RZ, RZ, UR4 ;  /* 0x00000004ff047e24 */ /* 0x000fca000f8e00ff */
[----:B------:R3:W-:Y:S01]  /*2f40*/  @!P0 STS [R39+0x38800], R4 ;  /* 0x0388000427008388 */ /* 0x0007e20000000800 */
[----:B------:R-:W-:Y:S01]  /*2f50*/  BAR.SYNC.DEFER_BLOCKING 0x2, 0x80 ;  /* 0x0082000000007b1d */ /* 0x000fe20000010000 */
[----:B------:R-:W-:-:S13]  /*2f60*/  LOP3.LUT P0, RZ, R3, UR9, RZ, 0xfc, !PT ;  /* 0x0000000903ff7c12 */ /* 0x000fda000f80fcff */
[----:B------:R-:W-:Y:S05]  /*2f70*/  @P0 BRA `(.L_x_50) ;  /* 0x0000000000200947 */ /* 0x000fea0003800000 */
[----:B------:R-:W-:Y:S01]  /*2f80*/  IMAD.U32 R0, RZ, RZ, UR10 ;  /* 0x0000000aff007e24 */ /* 0x000fe2000f8e00ff */
[----:B------:R-:W-:Y:S01]  /*2f90*/  MOV R5, 0x400 ;  /* 0x0000040000057802 */ /* 0x000fe20000000f00 */
[----:B-1----:R-:W1:Y:S03]  /*2fa0*/  LDC.64 R8, c[0x0][0x640] ;  /* 0x00019000ff087b82 */ /* 0x002e660000000a00 */
[----:B------:R-:W-:-:S06]  /*2fb0*/  LEA R5, R0, R5, 0x18 ;  /* 0x0000000500057211 */ /* 0x000fcc00078ec0ff */
[----:B---3--:R-:W3:Y:S02]  /*2fc0*/  LDS.128 R4, [R5+0x38800] ;  /* 0x0388000005047984 */ /* 0x008ee40000000c00 */
[----:B---3--:R-:W-:-:S04]  /*2fd0*/  FMNMX3 R4, R4, RZ, R5, !PT ;  /* 0x000000ff04047276 */ /* 0x008fc80007800005 */
[----:B------:R-:W-:-:S05]  /*2fe0*/  FMNMX3 R7, R4, R6, R7, !PT ;  /* 0x0000000604077276 */ /* 0x000fca0007800007 */
[----:B-1----:R4:W-:Y:S02]  /*2ff0*/  REDG.E.MAX.S32.STRONG.GPU desc[UR24][R8.64], R7 ;  /* 0x000000070800798e */ /* 0x0029e4000d12e318 */
.L_x_50:
[----:B--2---:R-:W-:Y:S05]  /*3000*/  BSYNC.RECONVERGENT B0 ;  /* 0x0000000000007941 */ /* 0x004fea0003800200 */
.L_x_49:
[----:B------:R-:W2:Y:S01]  /*3010*/  LDCU.64 UR4, c[0x0][0x648] ;  /* 0x0000c900ff0477ac */ /* 0x000ea20008000a00 */
[----:B------:R-:W-:Y:S01]  /*3020*/  LOP3.LUT R38, R38, 0x1, RZ, 0x3c, !PT ;  /* 0x0000000126267812 */ /* 0x000fe200078e3cff */
[----:B------:R-:W-:Y:S01]  /*3030*/  UIADD3 UR7, UPT, UPT, UR16, UR7, URZ ;  /* 0x0000000710077290 */ /* 0x000fe2000fffe0ff */
[----:B------:R-:W-:-:S03]  /*3040*/  ELECT P0, URZ, PT ;  /* 0x0000000000ff782f */ /* 0x000fc60003800000 */
[----:B------:R-:W-:Y:S02]  /*3050*/  UISETP.GE.AND UP0, UPT, UR7, 0x100, UPT ;  /* 0x000001000700788c */ /* 0x000fe4000bf06270 */
[----:B------:R-:W-:Y:S02]  /*3060*/  UIADD3 UR12, UPT, UPT, UR12, 0x1, URZ ;  /* 0x000000010c0c7890 */ /* 0x000fe4000fffe0ff */
[----:B--2---:R-:W-:-:S06]  /*3070*/  UIMAD.WIDE.U32 UR26, UR7, UR5, URZ ;  /* 0x00000005071a72a5 */ /* 0x004fcc000f8e00ff */
[----:B------:R-:W-:Y:S01]  /*3080*/  @P0 IMAD.MOV.U32 R5, RZ, RZ, 0x1 ;  /* 0x00000001ff050424 */ /* 0x000fe200078e00ff */
[----:B------:R-:W2:Y:S03]  /*3090*/  LDCU UR5, c[0x0][0x658] ;  /* 0x0000cb00ff0577ac */ /* 0x000ea60008000800 */
[----:B------:R5:W-:Y:S01]  /*30a0*/  @P0 SYNCS.ARRIVE.TRANS64.RED.ART0 RZ, [R2+URZ], R5 ;  /* 0x0000000502ff09a7 */ /* 0x000be200085004ff */
[----:B------:R-:W-:-:S04]  /*30b0*/  UIADD3 UR6, UPT, UPT, UR7, -UR27, URZ ;  /* 0x8000001b07067290 */ /* 0x000fc8000fffe0ff */
[----:B------:R-:W-:-:S04]  /*30c0*/  USHF.R.U32.HI UR6, URZ, UR23, UR6 ;  /* 0x00000017ff067299 */ /* 0x000fc80008011606 */
[----:B------:R-:W-:-:S04]  /*30d0*/  UIADD3 UR6, UPT, UPT, UR27, UR6, URZ ;  /* 0x000000061b067290 */ /* 0x000fc8000fffe0ff */
[----:B------:R-:W-:-:S04]  /*30e0*/  USHF.R.U32.HI UR6, URZ, UR22, UR6 ;  /* 0x00000016ff067299 */ /* 0x000fc80008011606 */
[----:B------:R-:W-:-:S04]  /*30f0*/  UIADD3 UR6, UPT, UPT, -UR6, URZ, URZ ;  /* 0x000000ff06067290 */ /* 0x000fc8000fffe1ff */
[----:B------:R-:W-:-:S04]  /*3100*/  UIMAD UR6, UR4, UR6, UR7 ;  /* 0x00000006040672a4 */ /* 0x000fc8000f8e0207 */
[----:B--2---:R-:W-:Y:S01]  /*3110*/  UIMAD.WIDE.U32 UR26, UR6, UR5, URZ ;  /* 0x00000005061a72a5 */ /* 0x004fe2000f8e00ff */
[----:B------:R-:W2:Y:S03]  /*3120*/  LDCU.64 UR4, c[0x0][0x660] ;  /* 0x0000cc00ff0477ac */ /* 0x000ea60008000a00 */
[----:B------:R-:W-:-:S04]  /*3130*/  UIADD3 UR20, UPT, UPT, UR6, -UR27, URZ ;  /* 0x8000001b06147290 */ /* 0x000fc8000fffe0ff */
[----:B------:R-:W-:-:S04]  /*3140*/  USHF.R.U32.HI UR20, URZ, UR21, UR20 ;  /* 0x00000015ff147299 */ /* 0x000fc80008011614 */
[----:B------:R-:W-:-:S04]  /*3150*/  UIADD3 UR20, UPT, UPT, UR27, UR20, URZ ;  /* 0x000000141b147290 */ /* 0x000fc8000fffe0ff */
[----:B------:R-:W-:-:S04]  /*3160*/  USHF.R.U32.HI UR26, URZ, UR15, UR20 ;  /* 0x0000000fff1a7299 */ /* 0x000fc80008011614 */
[----:B--2---:R-:W-:Y:S01]  /*3170*/  UIMAD.WIDE.U32 UR28, UR26, UR5, URZ ;  /* 0x000000051a1c72a5 */ /* 0x004fe2000f8e00ff */
[----:B------:R-:W2:Y:S06]  /*3180*/  LDCU UR5, c[0x0][0x654] ;  /* 0x0000ca80ff0577ac */ /* 0x000eac0008000800 */
[----:B------:R-:W-:Y:S02]  /*3190*/  UMOV UR27, UR29 ;  /* 0x0000001d001b7c82 */ /* 0x000fe40008000000 */
[----:B------:R-:W-:-:S04]  /*31a0*/  UIADD3 UR20, UPT, UPT, UR26, -UR27, URZ ;  /* 0x8000001b1a147290 */ /* 0x000fc8000fffe0ff */
[----:B------:R-:W-:-:S04]  /*31b0*/  USHF.R.U32.HI UR20, URZ, UR14, UR20 ;  /* 0x0000000eff147299 */ /* 0x000fc80008011614 */
[----:B------:R-:W-:Y:S02]  /*31c0*/  UIADD3 UR27, UPT, UPT, UR27, UR20, URZ ;  /* 0x000000141b1b7290 */ /* 0x000fe4000fffe0ff */
[----:B------:R-:W-:Y:S02]  /*31d0*/  UIADD3 UR20, UPT, UPT, -UR26, URZ, URZ ;  /* 0x000000ff1a147290 */ /* 0x000fe4000fffe1ff */
[----:B------:R-:W-:Y:S02]  /*31e0*/  USHF.R.U32.HI UR27, URZ, UR13, UR27 ;  /* 0x0000000dff1b7299 */ /* 0x000fe4000801161b */
[----:B--2---:R-:W-:Y:S02]  /*31f0*/  UIMAD UR6, UR5, UR20, UR6 ;  /* 0x00000014050672a4 */ /* 0x004fe4000f8e0206 */
[----:B------:R-:W-:-:S04]  /*3200*/  UIADD3 UR27, UPT, UPT, -UR27, URZ, URZ ;  /* 0x000000ff1b1b7290 */ /* 0x000fc8000fffe1ff */
[----:B------:R-:W-:Y:S01]  /*3210*/  UIMAD UR4, UR4, UR27, UR26 ;  /* 0x0000001b040472a4 */ /* 0x000fe2000f8e021a */
[----:B-----5:R-:W-:Y:S11]  /*3220*/  BRA.U !UP0, `(.L_x_51) ;  /* 0xfffffff508947547 */ /* 0x020ff6000b83ffff */
.L_x_45:
[----:B------:R-:W2:Y:S01]  /*3230*/  S2R R3, SR_CgaCtaId ;  /* 0x0000000000037919 */ /* 0x000ea20000008800 */
[----:B------:R-:W-:Y:S02]  /*3240*/  MOV R2, 0x400 ;  /* 0x0000040000027802 */ /* 0x000fe40000000f00 */
[----:B---3--:R-:W-:Y:S01]  /*3250*/  LOP3.LUT R4, R0, 0x1, RZ, 0x3c, !PT ;  /* 0x0000000100047812 */ /* 0x008fe200078e3cff */
[----:B------:R-:W-:Y:S01]  /*3260*/  BAR.SYNC.DEFER_BLOCKING 0x2, 0x80 ;  /* 0x0082000000007b1d */ /* 0x000fe20000010000 */
[----:B------:R-:W-:Y:S01]  /*3270*/  IMAD.MOV.U32 R0, RZ, RZ, 0x1 ;  /* 0x00000001ff007424 */ /* 0x000fe200078e00ff */
[----:B--2---:R-:W-:-:S05]  /*3280*/  LEA R2, R3, R2, 0x18 ;  /* 0x0000000203027211 */ /* 0x004fca00078ec0ff */
[----:B------:R-:W-:-:S05]  /*3290*/  VIADD R5, R2, 0x70 ;  /* 0x0000007002057836 */ /* 0x000fca0000000000 */
[----:B------:R-:W-:-:S04]  /*32a0*/  PRMT R5, R4, 0x654, R5 ;  /* 0x0000065404057816 */ /* 0x000fc80000000005 */
[----:B------:R2:W-:Y:S01]  /*32b0*/  SYNCS.ARRIVE.TRANS64.RED.ART0 RZ, [R5+URZ], R0 ;  /* 0x0000000005ff79a7 */ /* 0x0005e200085004ff */
[----:B------:R-:W3:Y:S02]  /*32c0*/  SYNCS.PHASECHK.TRANS64.TRYWAIT P0, [R2+URZ+0x70], RZ ;  /* 0x000070ff020075a7 */ /* 0x000ee400080011ff */
[----:B--23--:R-:W-:Y:S05]  /*32d0*/  @!P0 BRA `(.L_x_52) ;  /* 0x0000000400888947 */ /* 0x00cfea0003800000 */
.L_x_66:
[----:B------:R-:W-:Y:S01]  /*32e0*/  NOP ;  /* 0x0000000000007918 */ /* 0x000fe20000000000 */
[----:B------:R-:W-:Y:S01]  /*32f0*/  MOV R0, 0x50 ;  /* 0x0000005000007802 */ /* 0x000fe20000000f00 */
[----:B------:R-:W-:Y:S01]  /*3300*/  ULOP3.LUT UR8, UR8, 0xffff, URZ, 0xc0, !UPT ;  /* 0x0000ffff08087892 */ /* 0x000fe2000f8ec0ff */
[----:B------:R-:W-:Y:S02]  /*3310*/  UMOV UR5, 0x1 ;  /* 0x0000000100057882 */ /* 0x000fe40000000000 */
[----:B------:R-:W-:Y:S01]  /*3320*/  LEA R3, R3, R0, 0x18 ;  /* 0x0000000003037211 */ /* 0x000fe200078ec0ff */
[----:B------:R-:W-:Y:S01]  /*3330*/  USHF.R.U32.HI UR8, URZ, 0x5, UR8 ;  /* 0x00000005ff087899 */ /* 0x000fe20008011608 */
[----:B------:R-:W-:-:S03]  /*3340*/  UMOV UR4, 0xffff ;  /* 0x0000ffff00047882 */ /* 0x000fc60000000000 */
[----:B------:R-:W3:Y:S01]  /*3350*/  LDS R0, [R3] ;  /* 0x0000000003007984 */ /* 0x000ee20000000800 */
[----:B------:R-:W-:Y:S02]  /*3360*/  UIADD3 UR7, UPT, UPT, UR8, 0x10, URZ ;  /* 0x0000001008077890 */ /* 0x000fe4000fffe0ff */
[----:B------:R-:W-:Y:S02]  /*3370*/  USHF.L.U32 UR4, UR4, UR8, URZ ;  /* 0x0000000804047299 */ /* 0x000fe400080006ff */
[----:B------:R-:W-:-:S04]  /*3380*/  USHF.L.U32 UR7, UR5, UR7, URZ ;  /* 0x0000000705077299 */ /* 0x000fc800080006ff */
[----:B------:R-:W-:-:S04]  /*3390*/  ULOP3.LUT UR7, UR7, UR4, URZ, 0xfc, !UPT ;  /* 0x0000000407077292 */ /* 0x000fc8000f8efcff */
[----:B------:R-:W-:Y:S01]  /*33a0*/  ULOP3.LUT UR5, UR7, 0xffff, URZ, 0xc0, !UPT ;  /* 0x0000ffff07057892 */ /* 0x000fe2000f8ec0ff */
[----:B---3--:R-:W-:-:S13]  /*33b0*/  R2UR UR6, R0 ;  /* 0x00000000000672ca */ /* 0x008fda00000e0000 */
[----:B------:R-:W-:-:S04]  /*33c0*/  ULOP3.LUT UR4, UR7, 0xffff, UR6, 0x80, !UPT ;  /* 0x0000ffff07047892 */ /* 0x000fc8000f8e8006 */
[----:B------:R-:W-:-:S09]  /*33d0*/  UISETP.NE.AND UP0, UPT, UR4, UR5, UPT ;  /* 0x000000050400728c */ /* 0x000fd2000bf05270 */
[----:B------:R-:W-:Y:S05]  /*33e0*/  BRA.U UP0, `(.L_x_53) ;  /* 0x00000001004c7547 */ /* 0x000fea000b800000 */
[----:B------:R-:W-:Y:S02]  /*33f0*/  USHF.R.U32.HI UR4, URZ, 0x10, UR7 ;  /* 0x00000010ff047899 */ /* 0x000fe40008011607 */
[----:B------:R-:W-:-:S04]  /*3400*/  USHF.R.U32.HI UR5, URZ, 0x10, UR6 ;  /* 0x00000010ff057899 */ /* 0x000fc80008011606 */
[----:B------:R-:W-:-:S04]  /*3410*/  ULOP3.LUT UR5, UR5, UR4, URZ, 0xc0, !UPT ;  /* 0x0000000405057292 */ /* 0x000fc8000f8ec0ff */
[----:B------:R-:W-:-:S09]  /*3420*/  UISETP.NE.AND UP0, UPT, UR5, UR4, UPT ;  /* 0x000000040500728c */ /* 0x000fd2000bf05270 */
[----:B------:R-:W-:Y:S05]  /*3430*/  BRA.U UP0, `(.L_x_54) ;  /* 0x00000001002c7547 */ /* 0x000fea000b800000 */
[----:B--2---:R-:W2:Y:S01]  /*3440*/  S2R R2, SR_LANEID ;  /* 0x0000000000027919 */ /* 0x004ea20000000000 */
[----:B------:R-:W-:Y:S01]  /*3450*/  ULOP3.LUT UR7, URZ, UR7, URZ, 0x33, !UPT ;  /* 0x00000007ff077292 */ /* 0x000fe2000f8e33ff */
[----:B------:R-:W-:Y:S02]  /*3460*/  VOTEU.ANY UR5, UPT, PT ;  /* 0x0000000000057886 */ /* 0x000fe400038e0100 */
[----:B------:R-:W-:-:S03]  /*3470*/  UFLO.U32 UR5, UR5 ;  /* 0x00000005000572bd */ /* 0x000fc600080e0000 */
[----:B------:R-:W-:-:S04]  /*3480*/  IMAD.U32 R0, RZ, RZ, UR7 ;  /* 0x00000007ff007e24 */ /* 0x000fc8000f8e00ff */
[----:B------:R-:W3:Y:S02]  /*3490*/  REDUX UR4, R0 ;  /* 0x00000000000473c4 */ /* 0x000ee40000000000 */
[----:B------:R5:W-:Y:S01]  /*34a0*/  UTCATOMSWS.AND URZ, UR7 ;  /* 0x0000000700ff79e3 */ /* 0x000be20008000000 */
[----:B--2---:R-:W-:Y:S02]  /*34b0*/  ISETP.EQ.U32.AND P0, PT, R2, UR5, PT ;  /* 0x0000000502007c0c */ /* 0x004fe4000bf02070 */
[----:B---3--:R-:W-:-:S11]  /*34c0*/  MOV R2, UR4 ;  /* 0x0000000400027c02 */ /* 0x008fd60008000f00 */
[----:B------:R5:W-:Y:S01]  /*34d0*/  @P0 ATOMS.AND RZ, [R3], R2 ;  /* 0x0000000203ff038c */ /* 0x000be20002800000 */
[----:B------:R-:W-:Y:S05]  /*34e0*/  BRA `(.L_x_55) ;  /* 0x0000000000147947 */ /* 0x000fea0003800000 */
.L_x_54:
[----:B--2---:R-:W-:Y:S02]  /*34f0*/  MOV R2, 0x3510 ;  /* 0x0000351000027802 */ /* 0x004fe40000000f00 */
[----:B-1--4-:R-:W-:Y:S05]  /*3500*/  CALL.REL.NOINC `($__internal_0_$__cuda_sm10x_tcgen05_guardrail_trap_col_being_dealloced_not_returned_by_alloc) ;  /* 0x0000000400107944 */ /* 0x012fea0003c00000 */
[----:B------:R-:W-:Y:S05]  /*3510*/  BRA `(.L_x_55) ;  /* 0x0000000000087947 */ /* 0x000fea0003800000 */
.L_x_53:
[----:B--2---:R-:W-:Y:S02]  /*3520*/  MOV R2, 0x3540 ;  /* 0x0000354000027802 */ /* 0x004fe40000000f00 */
[----:B-1--4-:R-:W-:Y:S05]  /*3530*/  CALL.REL.NOINC `($__internal_2_$__cuda_sm10x_tcgen05_guardrail_trap_unallocated_columns_being_dealloced) ;  /* 0x00000004001c7944 */ /* 0x012fea0003c00000 */
.L_x_55:
[----:B------:R-:W-:Y:S01]  /*3540*/  NOP ;  /* 0x0000000000007918 */ /* 0x000fe20000000000 */
[----:B------:R-:W-:-:S04]  /*3550*/  DEPBAR.LE SB0, 0x0 ;  /* 0x000080000000791a */ /* 0x000fc80000000000 */
[----:B-----5:R-:W-:Y:S05]  /*3560*/  EXIT ;  /* 0x000000000000794d */ /* 0x020fea0003800000 */
.L_x_18:
[----:B------:R-:W-:Y:S02]  /*3570*/  MOV R2, UR4 ;  /* 0x0000000400027c02 */ /* 0x000fe40008000f00 */
[----:B------:R-:W-:Y:S02]  /*3580*/  MOV R3, UR4 ;  /* 0x0000000400037c02 */ /* 0x000fe40008000f00 */
[----:B------:R-:W-:-:S07]  /*3590*/  MOV R0, UR25 ;  /* 0x0000001900007c02 */ /* 0x000fce0008000f00 */
.L_x_56:
[----:B-1----:R1:W2:Y:S02]  /*35a0*/  SYNCS.PHASECHK.TRANS64.TRYWAIT P0, [R0+URZ+0x30], R3 ;  /* 0x00003003000075a7 */ /* 0x0022a400080011ff */
[----:B--2---:R-:W-:Y:S05]  /*35b0*/  @!P0 NANOSLEEP.SYNCS 0x989680 ;  /* 0x009896800000895d */ /* 0x004fea0003900000 */
[----:B------:R-:W2:Y:S02]  /*35c0*/  @!P0 SYNCS.PHASECHK.TRANS64 P0, [R0+URZ+0x30], R3 ;  /* 0x00003003000085a7 */ /* 0x000ea400080010ff */
[----:B--2---:R-:W-:Y:S05]  /*35d0*/  @!P0 BRA `(.L_x_56) ;  /* 0xfffffffc00f08947 */ /* 0x004fea000383ffff */
[----:B------:R-:W-:Y:S05]  /*35e0*/  BRA `(.L_x_17) ;  /* 0xffffffd400a47947 */ /* 0x000fea000383ffff */
.L_x_22:
[----:B------:R-:W-:Y:S02]  /*35f0*/  MOV R2, UR5 ;  /* 0x0000000500027c02 */ /* 0x000fe40008000f00 */
[----:B------:R-:W-:Y:S02]  /*3600*/  MOV R3, UR5 ;  /* 0x0000000500037c02 */ /* 0x000fe40008000f00 */
[----:B------:R-:W-:-:S07]  /*3610*/  MOV R0, UR4 ;  /* 0x0000000400007c02 */ /* 0x000fce0008000f00 */
.L_x_57:
[----:B-1----:R1:W5:Y:S02]  /*3620*/  SYNCS.PHASECHK.TRANS64.TRYWAIT P0, [R0+URZ+0x30], R3 ;  /* 0x00003003000075a7 */ /* 0x00236400080011ff */
[----:B-----5:R-:W-:Y:S05]  /*3630*/  @!P0 NANOSLEEP.SYNCS 0x989680 ;  /* 0x009896800000895d */ /* 0x020fea0003900000 */
[----:B------:R-:W5:Y:S02]  /*3640*/  @!P0 SYNCS.PHASECHK.TRANS64 P0, [R0+URZ+0x30], R3 ;  /* 0x00003003000085a7 */ /* 0x000f6400080010ff */
[----:B-----5:R-:W-:Y:S05]  /*3650*/  @!P0 BRA `(.L_x_57) ;  /* 0xfffffffc00f08947 */ /* 0x020fea000383ffff */
[----:B------:R-:W-:Y:S05]  /*3660*/  BRA `(.L_x_58) ;  /* 0xffffffdc000c7947 */ /* 0x000fea000383ffff */
.L_x_26:
[----:B------:R-:W-:Y:S02]  /*3670*/  MOV R0, UR12 ;  /* 0x0000000c00007c02 */ /* 0x000fe40008000f00 */
[-C--:B------:R-:W-:Y:S02]  /*3680*/  MOV R6, R2.reuse ;  /* 0x0000000200067202 */ /* 0x080fe40000000f00 */
[----:B------:R-:W-:-:S07]  /*3690*/  MOV R7, R2 ;  /* 0x0000000200077202 */ /* 0x000fce0000000f00 */
.L_x_59:
[----:B-1----:R1:W4:Y:S02]  /*36a0*/  SYNCS.PHASECHK.TRANS64.TRYWAIT P0, [R0+URZ+0x68], R7 ;  /* 0x00006807000075a7 */ /* 0x00232400080011ff */
[----:B----4-:R-:W-:Y:S05]  /*36b0*/  @!P0 NANOSLEEP.SYNCS 0x989680 ;  /* 0x009896800000895d */ /* 0x010fea0003900000 */
[----:B------:R-:W4:Y:S02]  /*36c0*/  @!P0 SYNCS.PHASECHK.TRANS64 P0, [R0+URZ+0x68], R7 ;  /* 0x00006807000085a7 */ /* 0x000f2400080010ff */
[----:B----4-:R-:W-:Y:S05]  /*36d0*/  @!P0 BRA `(.L_x_59) ;  /* 0xfffffffc00f08947 */ /* 0x010fea000383ffff */
[----:B------:R-:W-:Y:S05]  /*36e0*/  BRA `(.L_x_25) ;  /* 0xffffffe0006c7947 */ /* 0x000fea000383ffff */
.L_x_29:
[----:B------:R-:W-:Y:S02]  /*36f0*/  MOV R6, UR24 ;  /* 0x0000001800067c02 */ /* 0x000fe40008000f00 */
[----:B------:R-:W-:Y:S02]  /*3700*/  MOV R7, UR24 ;  /* 0x0000001800077c02 */ /* 0x000fe40008000f00 */
[----:B------:R-:W-:Y:S07]  /*3710*/  MOV R0, UR16 ;  /* 0x0000001000007c02 */ /* 0x000fee0008000f00 */
.L_x_60:
[----:B-1----:R1:W4:Y:S02]  /*3720*/  SYNCS.PHASECHK.TRANS64.TRYWAIT P0, [R0+URZ], R7 ;  /* 0x00000007000075a7 */ /* 0x00232400080011ff */
[----:B----4-:R-:W-:Y:S05]  /*3730*/  @!P0 NANOSLEEP.SYNCS 0x989680 ;  /* 0x009896800000895d */ /* 0x010fea0003900000 */
[----:B------:R-:W4:Y:S02]  /*3740*/  @!P0 SYNCS.PHASECHK.TRANS64 P0, [R0+URZ], R7 ;  /* 0x00000007000085a7 */ /* 0x000f2400080010ff */
[----:B----4-:R-:W-:Y:S05]  /*3750*/  @!P0 BRA `(.L_x_60) ;  /* 0xfffffffc00f08947 */ /* 0x010fea000383ffff */
[----:B------:R-:W-:Y:S05]  /*3760*/  BRA `(.L_x_28) ;  /* 0xffffffe000c87947 */ /* 0x000fea000383ffff */
.L_x_33:
[----:B------:R-:W-:-:S07]  /*3770*/  MOV R3, R2 ;  /* 0x0000000200037202 */ /* 0x000fce0000000f00 */
.L_x_61:
[----:B-----5:R5:W4:Y:S02]  /*3780*/  SYNCS.PHASECHK.TRANS64.TRYWAIT P0, [R7+URZ+0x68], R3 ;  /* 0x00006803070075a7 */ /* 0x020b2400080011ff */
[----:B----4-:R-:W-:Y:S05]  /*3790*/  @!P0 NANOSLEEP.SYNCS 0x989680 ;  /* 0x009896800000895d */ /* 0x010fea0003900000 */
[----:B------:R-:W4:Y:S02]  /*37a0*/  @!P0 SYNCS.PHASECHK.TRANS64 P0, [R7+URZ+0x68], R3 ;  /* 0x00006803070085a7 */ /* 0x000f2400080010ff */
[----:B----4-:R-:W-:Y:S05]  /*37b0*/  @!P0 BRA `(.L_x_61) ;  /* 0xfffffffc00f08947 */ /* 0x010fea000383ffff */
[----:B------:R-:W-:Y:S05]  /*37c0*/  BRA `(.L_x_23) ;  /* 0xffffffe400647947 */ /* 0x000fea000383ffff */
.L_x_41:
[----:B------:R-:W-:-:S07]  /*37d0*/  MOV R15, R14 ;  /* 0x0000000e000f7202 */ /* 0x000fce0000000f00 */
.L_x_62:
[----:B-1----:R1:W2:Y:S02]  /*37e0*/  SYNCS.PHASECHK.TRANS64.TRYWAIT P0, [R0+URZ], R15 ;  /* 0x0000000f000075a7 */ /* 0x0022a400080011ff */
[----:B--2---:R-:W-:Y:S05]  /*37f0*/  @!P0 NANOSLEEP.SYNCS 0x989680 ;  /* 0x009896800000895d */ /* 0x004fea0003900000 */
[----:B------:R-:W2:Y:S02]  /*3800*/  @!P0 SYNCS.PHASECHK.TRANS64 P0, [R0+URZ], R15 ;  /* 0x0000000f000085a7 */ /* 0x000ea400080010ff */
[----:B--2---:R-:W-:Y:S05]  /*3810*/  @!P0 BRA `(.L_x_62) ;  /* 0xfffffffc00f08947 */ /* 0x004fea000383ffff */
[----:B------:R-:W-:Y:S05]  /*3820*/  BRA `(.L_x_40) ;  /* 0xffffffe800107947 */ /* 0x000fea000383ffff */
.L_x_44:
[----:B------:R-:W-:-:S07]  /*3830*/  MOV R11, R10 ;  /* 0x0000000a000b7202 */ /* 0x000fce0000000f00 */
.L_x_63:
[----:B-1----:R1:W2:Y:S02]  /*3840*/  SYNCS.PHASECHK.TRANS64.TRYWAIT P0, [R8+URZ], R11 ;  /* 0x0000000b080075a7 */ /* 0x0022a400080011ff */
[----:B--2---:R-:W-:Y:S05]  /*3850*/  @!P0 NANOSLEEP.SYNCS 0x989680 ;  /* 0x009896800000895d */ /* 0x004fea0003900000 */
[----:B------:R-:W2:Y:S02]  /*3860*/  @!P0 SYNCS.PHASECHK.TRANS64 P0, [R8+URZ], R11 ;  /* 0x0000000b080085a7 */ /* 0x000ea400080010ff */
[----:B--2---:R-:W-:Y:S05]  /*3870*/  @!P0 BRA `(.L_x_63) ;  /* 0xfffffffc00f08947 */ /* 0x004fea000383ffff */
[----:B------:R-:W-:Y:S05]  /*3880*/  BRA `(.L_x_43) ;  /* 0xffffffe800787947 */ /* 0x000fea000383ffff */
.L_x_46:
[-C--:B------:R-:W-:Y:S02]  /*3890*/  MOV R6, R5.reuse ;  /* 0x0000000500067202 */ /* 0x080fe40000000f00 */
[----:B------:R-:W-:-:S07]  /*38a0*/  MOV R7, R5 ;  /* 0x0000000500077202 */ /* 0x000fce0000000f00 */
.L_x_64:
[----:B-1----:R1:W2:Y:S02]  /*38b0*/  SYNCS.PHASECHK.TRANS64.TRYWAIT P0, [R4+URZ+0x60], R7 ;  /* 0x00006007040075a7 */ /* 0x0022a400080011ff */
[----:B--2---:R-:W-:Y:S05]  /*38c0*/  @!P0 NANOSLEEP.SYNCS 0x989680 ;  /* 0x009896800000895d */ /* 0x004fea0003900000 */
[----:B------:R-:W2:Y:S02]  /*38d0*/  @!P0 SYNCS.PHASECHK.TRANS64 P0, [R4+URZ+0x60], R7 ;  /* 0x00006007040085a7 */ /* 0x000ea400080010ff */
[----:B--2---:R-:W-:Y:S05]  /*38e0*/  @!P0 BRA `(.L_x_64) ;  /* 0xfffffffc00f08947 */ /* 0x004fea000383ffff */
[----:B------:R-:W-:Y:S05]  /*38f0*/  BRA `(.L_x_65) ;  /* 0xfffffff000287947 */ /* 0x000fea000383ffff */
.L_x_52:
[----:B--2---:R2:W3:Y:S02]  /*3900*/  SYNCS.PHASECHK.TRANS64.TRYWAIT P0, [R2+URZ+0x70], RZ ;  /* 0x000070ff020075a7 */ /* 0x0044e400080011ff */
[----:B---3--:R-:W-:Y:S05]  /*3910*/  @!P0 NANOSLEEP.SYNCS 0x989680 ;  /* 0x009896800000895d */ /* 0x008fea0003900000 */
[----:B------:R-:W3:Y:S02]  /*3920*/  @!P0 SYNCS.PHASECHK.TRANS64 P0, [R2+URZ+0x70], RZ ;  /* 0x000070ff020085a7 */ /* 0x000ee400080010ff */
[----:B---3--:R-:W-:Y:S05]  /*3930*/  @!P0 BRA `(.L_x_52) ;  /* 0xfffffffc00f08947 */ /* 0x008fea000383ffff */
[----:B------:R-:W-:Y:S05]  /*3940*/  BRA `(.L_x_66) ;  /* 0xfffffff800647947 */ /* 0x000fea000383ffff */
        .weak           $__internal_0_$__cuda_sm10x_tcgen05_guardrail_trap_col_being_dealloced_not_returned_by_alloc
        .type           $__internal_0_$__cuda_sm10x_tcgen05_guardrail_trap_col_being_dealloced_not_returned_by_alloc,@function
        .size           $__internal_0_$__cuda_sm10x_tcgen05_guardrail_trap_col_being_dealloced_not_returned_by_alloc,($__internal_1_$__cuda_sm10x_tcgen05_guardrail_trap_phase_invalid_during_alloc - $__internal_0_$__cuda_sm10x_tcgen05_guardrail_trap_col_being_dealloced_not_returned_by_alloc)
$__internal_0_$__cuda_sm10x_tcgen05_guardrail_trap_col_being_dealloced_not_returned_by_alloc:
[----:B------:R-:W-:Y:S05]  /*3950*/  BPT.TRAP 0x1 ;  /* 0x000000040000795c */ /* 0x000fea0000300000 */
[----:B------:R-:W-:-:S04]  /*3960*/  HFMA2 R3, -RZ, RZ, 0, 0 ;  /* 0x00000000ff037431 */ /* 0x000fc800000001ff */
[----:B------:R-:W-:Y:S05]  /*3970*/  RET.REL.NODEC R2 `(kernel_cutlass_kernel_cudnngemm_amaxdense_blockscaled_gemm_persistent_amaxSm100BlockScaledPersistentDenseGemmKernel_object_at__TiledMMA_ThrLayoutVMNK21111000_PermutationMNK____MMAAtom_Thr_0) ;  /* 0xffffffc402a07950 */ /* 0x000fea0003c3ffff */
        .weak           $__internal_1_$__cuda_sm10x_tcgen05_guardrail_trap_phase_invalid_during_alloc
        .type           $__internal_1_$__cuda_sm10x_tcgen05_guardrail_trap_phase_invalid_during_alloc,@function
        .size           $__internal_1_$__cuda_sm10x_tcgen05_guardrail_trap_phase_invalid_during_alloc,($__internal_2_$__cuda_sm10x_tcgen05_guardrail_trap_unallocated_columns_being_dealloced - $__internal_1_$__cuda_sm10x_tcgen05_guardrail_trap_phase_invalid_during_alloc)
$__internal_1_$__cuda_sm10x_tcgen05_guardrail_trap_phase_invalid_during_alloc:
[----:B------:R-:W-:Y:S05]  /*3980*/  BPT.TRAP 0x1 ;  /* 0x000000040000795c */ /* 0x000fea0000300000 */
[----:B------:R-:W-:-:S04]  /*3990*/  MOV R3, 0x0 ;  /* 0x0000000000037802 */ /* 0x000fc80000000f00 */
[----:B------:R-:W-:Y:S05]  /*39a0*/  RET.REL.NODEC R2 `(kernel_cutlass_kernel_cudnngemm_amaxdense_blockscaled_gemm_persistent_amaxSm100BlockScaledPersistentDenseGemmKernel_object_at__TiledMMA_ThrLayoutVMNK21111000_PermutationMNK____MMAAtom_Thr_0) ;  /* 0xffffffc402947950 */ /* 0x000fea0003c3ffff */
        .weak           $__internal_2_$__cuda_sm10x_tcgen05_guardrail_trap_unallocated_columns_being_dealloced
        .type           $__internal_2_$__cuda_sm10x_tcgen05_guardrail_trap_unallocated_columns_being_dealloced,@function
        .size           $__internal_2_$__cuda_sm10x_tcgen05_guardrail_trap_unallocated_columns_being_dealloced,(.L_x_70 - $__internal_2_$__cuda_sm10x_tcgen05_guardrail_trap_unallocated_columns_being_dealloced)
$__internal_2_$__cuda_sm10x_tcgen05_guardrail_trap_unallocated_columns_being_dealloced:
[----:B------:R-:W-:Y:S05]  /*39b0*/  BPT.TRAP 0x1 ;  /* 0x000000040000795c */ /* 0x000fea0000300000 */
[----:B------:R-:W-:-:S04]  /*39c0*/  HFMA2 R3, -RZ, RZ, 0, 0 ;  /* 0x00000000ff037431 */ /* 0x000fc800000001ff */
[----:B------:R-:W-:Y:S05]  /*39d0*/  RET.REL.NODEC R2 `(kernel_cutlass_kernel_cudnngemm_amaxdense_blockscaled_gemm_persistent_amaxSm100BlockScaledPersistentDenseGemmKernel_object_at__TiledMMA_ThrLayoutVMNK21111000_PermutationMNK____MMAAtom_Thr_0) ;  /* 0xffffffc402887950 */ /* 0x000fea0003c3ffff */
.L_x_67:
[----:B------:R-:W-:-:S00]  /*39e0*/  BRA `(.L_x_67) ;  /* 0xfffffffc00fc7947 */ /* 0x000fc0000383ffff */
[----:B------:R-:W-:-:S00]  /*39f0*/  NOP ;  /* 0x0000000000007918 */ /* 0x000fc00000000000 */
        /* <DEDUP_REMOVED lines=8> */
.L_x_70:


//--------------------- .nv.shared.kernel_cutlass_kernel_cudnngemm_amaxdense_blockscaled_gemm_persistent_amaxSm100BlockScaledPersistentDenseGemmKernel_object_at__TiledMMA_ThrLayoutVMNK21111000_PermutationMNK____MMAAtom_Thr_0 --------------------------
	.section	.nv.shared.kernel_cutlass_kernel_cudnngemm_amaxdense_blockscaled_gemm_persistent_amaxSm100BlockScaledPersistentDenseGemmKernel_object_at__TiledMMA_ThrLayoutVMNK21111000_PermutationMNK____MMAAtom_Thr_0,"aw",@nobits
	.sectionflags	@""
	.align	1024
	.zero		1024


//--------------------- .nv.shared.reserved.0     --------------------------
	.section	.nv.shared.reserved.0,"aw",@nobits
	.align	8
	.weak		__nv_reservedSMEM_offset_0_alias
	.size		__nv_reservedSMEM_offset_0_alias, 0, 64
	.other		__nv_reservedSMEM_offset_0_alias,@"STO_CUDA_RESERVED_SHARED STV_DEFAULT"
__nv_reservedSMEM_offset_0_alias:
	.zero		0
.nv.shared.reserved.0:
	.zero		64
	.weak		__nv_reservedSMEM_allocation_phase
	.type		__nv_reservedSMEM_allocation_phase,@object
	.size		__nv_reservedSMEM_allocation_phase,(.L_0 - __nv_reservedSMEM_allocation_phase)
__nv_reservedSMEM_allocation_phase:
	.zero		1
.L_0:
	.zero		7
	.weak		__nv_reservedSMEM_devtool_atexit_pc
	.type		__nv_reservedSMEM_devtool_atexit_pc,@object
	.size		__nv_reservedSMEM_devtool_atexit_pc,(__nv_reservedSMEM_allocation_mask - __nv_reservedSMEM_devtool_atexit_pc)
__nv_reservedSMEM_devtool_atexit_pc:
	.zero		8
	.weak		__nv_reservedSMEM_allocation_mask
	.type		__nv_reservedSMEM_allocation_mask,@object
	.size		__nv_reservedSMEM_allocation_mask,(.L_2 - __nv_reservedSMEM_allocation_mask)
__nv_reservedSMEM_allocation_mask:
	.zero		4
.L_2:
	.zero		4
	.weak		__nv_reservedSMEM_tmem_allocation_pipeline_mbarrier
	.type		__nv_reservedSMEM_tmem_allocation_pipeline_mbarrier,@object
	.size		__nv_reservedSMEM_tmem_allocation_pipeline_mbarrier,(__nv_reservedSMEM_tmem_allocation_pipeline_mbarrier_parity - __nv_reservedSMEM_tmem_allocation_pipeline_mbarrier)
__nv_reservedSMEM_tmem_allocation_pipeline_mbarrier:
	.zero		8
	.weak		__nv_reservedSMEM_tmem_allocation_pipeline_mbarrier_parity
	.type		__nv_reservedSMEM_tmem_allocation_pipeline_mbarrier_parity,@object
	.size		__nv_reservedSMEM_tmem_allocation_pipeline_mbarrier_parity,(.L_4 - __nv_reservedSMEM_tmem_allocation_pipeline_mbarrier_parity)
__nv_reservedSMEM_tmem_allocation_pipeline_mbarrier_parity:
	.zero		4
.L_4:


//--------------------- .nv.constant0.kernel_cutlass_kernel_cudnngemm_amaxdense_blockscaled_gemm_persistent_amaxSm100BlockScaledPersistentDenseGemmKernel_object_at__TiledMMA_ThrLayoutVMNK21111000_PermutationMNK____MMAAtom_Thr_0 --------------------------
	.section	.nv.constant0.kernel_cutlass_kernel_cudnngemm_amaxdense_blockscaled_gemm_persistent_amaxSm100BlockScaledPersistentDenseGemmKernel_object_at__TiledMMA_ThrLayoutVMNK21111000_PermutationMNK____MMAAtom_Thr_0,"a",@progbits
	.sectionflags	@""
	.align	4
.nv.constant0.kernel_cutlass_kernel_cudnngemm_amaxdense_blockscaled_gemm_persistent_amaxSm100BlockScaledPersistentDenseGemmKernel_object_at__TiledMMA_ThrLayoutVMNK21111000_PermutationMNK____MMAAtom_Thr_0:
	.zero		1644


//--------------------- SYMBOLS --------------------------

	.type		.nv.reservedSmem.offset0,@object
	.size		.nv.reservedSmem.offset0,0x4
	.type		.nv.reservedSmem.cap,@object
	.size		.nv.reservedSmem.cap,0x4
